	.target	sm_90a

	.elftype	@"ET_EXEC"


//--------------------- .note.nv.tkinfo           --------------------------
	.section	.note.nv.tkinfo,"",@"SHT_NOTE"
	.sectionflags	@"SHF_NOTE_NV_TKINFO"
	.tkinfo
        /*0018*/ 	.word	0x00000002
        /*0030*/ 	.string	""
        /*0030*/ 	.string	"ptxas"
        /*0030*/ 	.string	"Cuda compilation tools, release 13.0, V13.0.88"
        /*0030*/ 	.string	"Build cuda_13.0.r13.0/compiler.36424714_0"
        /*0030*/ 	.string	"-arch sm_90a -m 64 "



//--------------------- .note.nv.cuinfo           --------------------------
	.section	.note.nv.cuinfo,"",@"SHT_NOTE"
	.sectionflags	@"SHF_NOTE_NV_CUINFO"
        /*0018*/ 	.short	0x0002
        /*001a*/ 	.short	0x005a
        /*001c*/ 	.short	0x0082
	.zero		2


//--------------------- .nv.info                  --------------------------
	.section	.nv.info,"",@"SHT_CUDA_INFO"
	.align	4


	//----- nvinfo : EIATTR_REGCOUNT
	.align		4
        /*0000*/ 	.byte	0x04, 0x2f
        /*0002*/ 	.short	(.L_15 - .L_14)
	.align		4
.L_14:
        /*0004*/ 	.word	index@(_ZN7cutlass13device_kernelINS_4gemm6kernel13GemmUniversalIN4cute5tupleIJiiiiEEENS1_10collective13CollectiveMmaINS1_34MainloopSm90TmaGmmaWarpSpecializedILi14ENS5_IJNS4_1CILi1EEENSA_ILi2EEESB_EEENS1_32KernelTmaWarpSpecializedPingpongEEENS5_IJNSA_ILi64EEESG_SG_EEENS_10bfloat16_tENS5_IJlSB_lEEESI_SJ_NS4_8TiledMMAINS4_8MMA_AtomIJNS4_4SM904GMMA27MMA_64x64x16_F32BF16BF16_SSILNSN_5MajorE0ELSP_0ELNSN_7ScaleInE1ELSQ_1EEEEEENS4_6LayoutINS5_IJSB_SB_SB_EEENS5_IJNSA_ILi0EEESV_SV_EEEEENS5_IJNS4_10UnderscoreESY_SY_EEEEENS4_23SM90_TMA_LOAD_MULTICASTENS4_14ComposedLayoutINS4_7SwizzleILi3ELi4ELi3EEENS4_18smem_ptr_flag_bitsILi16EEENST_INS5_IJNSA_ILi8EEESG_EEENS5_IJSG_SB_EEEEEEEvNS4_8identityENS4_13SM90_TMA_LOADES1B_vS1C_EENS_8epilogue10collective6detail29Sm90TmaWarpSpecializedAdapterINS1G_15DefaultEpilogueISI_SJ_SJ_NS1F_6thread17LinearCombinationISI_Li1EffLNS1K_9ScaleType4KindE0ELNS_15FloatRoundStyleE2ESI_EENS1_15EpilogueDefaultEEEEEvvEEEEvNT_6ParamsE)
        /*0008*/ 	.word	0x000000a8


	//----- nvinfo : EIATTR_FRAME_SIZE
	.align		4
.L_15:
        /*000c*/ 	.byte	0x04, 0x11
        /*000e*/ 	.short	(.L_17 - .L_16)
	.align		4
.L_16:
        /*0010*/ 	.word	index@(_ZN7cutlass13device_kernelINS_4gemm6kernel13GemmUniversalIN4cute5tupleIJiiiiEEENS1_10collective13CollectiveMmaINS1_34MainloopSm90TmaGmmaWarpSpecializedILi14ENS5_IJNS4_1CILi1EEENSA_ILi2EEESB_EEENS1_32KernelTmaWarpSpecializedPingpongEEENS5_IJNSA_ILi64EEESG_SG_EEENS_10bfloat16_tENS5_IJlSB_lEEESI_SJ_NS4_8TiledMMAINS4_8MMA_AtomIJNS4_4SM904GMMA27MMA_64x64x16_F32BF16BF16_SSILNSN_5MajorE0ELSP_0ELNSN_7ScaleInE1ELSQ_1EEEEEENS4_6LayoutINS5_IJSB_SB_SB_EEENS5_IJNSA_ILi0EEESV_SV_EEEEENS5_IJNS4_10UnderscoreESY_SY_EEEEENS4_23SM90_TMA_LOAD_MULTICASTENS4_14ComposedLayoutINS4_7SwizzleILi3ELi4ELi3EEENS4_18smem_ptr_flag_bitsILi16EEENST_INS5_IJNSA_ILi8EEESG_EEENS5_IJSG_SB_EEEEEEEvNS4_8identityENS4_13SM90_TMA_LOADES1B_vS1C_EENS_8epilogue10collective6detail29Sm90TmaWarpSpecializedAdapterINS1G_15DefaultEpilogueISI_SJ_SJ_NS1F_6thread17LinearCombinationISI_Li1EffLNS1K_9ScaleType4KindE0ELNS_15FloatRoundStyleE2ESI_EENS1_15EpilogueDefaultEEEEEvvEEEEvNT_6ParamsE)
        /*0014*/ 	.word	0x00000008


	//----- nvinfo : EIATTR_MIN_STACK_SIZE
	.align		4
.L_17:
        /*0018*/ 	.byte	0x04, 0x12
        /*001a*/ 	.short	(.L_19 - .L_18)
	.align		4
.L_18:
        /*001c*/ 	.word	index@(_ZN7cutlass13device_kernelINS_4gemm6kernel13GemmUniversalIN4cute5tupleIJiiiiEEENS1_10collective13CollectiveMmaINS1_34MainloopSm90TmaGmmaWarpSpecializedILi14ENS5_IJNS4_1CILi1EEENSA_ILi2EEESB_EEENS1_32KernelTmaWarpSpecializedPingpongEEENS5_IJNSA_ILi64EEESG_SG_EEENS_10bfloat16_tENS5_IJlSB_lEEESI_SJ_NS4_8TiledMMAINS4_8MMA_AtomIJNS4_4SM904GMMA27MMA_64x64x16_F32BF16BF16_SSILNSN_5MajorE0ELSP_0ELNSN_7ScaleInE1ELSQ_1EEEEEENS4_6LayoutINS5_IJSB_SB_SB_EEENS5_IJNSA_ILi0EEESV_SV_EEEEENS5_IJNS4_10UnderscoreESY_SY_EEEEENS4_23SM90_TMA_LOAD_MULTICASTENS4_14ComposedLayoutINS4_7SwizzleILi3ELi4ELi3EEENS4_18smem_ptr_flag_bitsILi16EEENST_INS5_IJNSA_ILi8EEESG_EEENS5_IJSG_SB_EEEEEEEvNS4_8identityENS4_13SM90_TMA_LOADES1B_vS1C_EENS_8epilogue10collective6detail29Sm90TmaWarpSpecializedAdapterINS1G_15DefaultEpilogueISI_SJ_SJ_NS1F_6thread17LinearCombinationISI_Li1EffLNS1K_9ScaleType4KindE0ELNS_15FloatRoundStyleE2ESI_EENS1_15EpilogueDefaultEEEEEvvEEEEvNT_6ParamsE)
        /*0020*/ 	.word	0x00000008
.L_19:


//--------------------- .nv.compat                --------------------------
	.section	.nv.compat,"",@"SHT_CUDA_COMPAT_INFO"
	.align	4
        /*0000*/ 	.byte	0x02, 0x09, 0x01, 0x00, 0x02, 0x02, 0x04, 0x00, 0x02, 0x05, 0x05, 0x00, 0x03, 0x07, 0x01, 0x01
        /*0010*/ 	.byte	0x02, 0x03, 0x01, 0x00, 0x02, 0x06, 0x01, 0x00, 0x04, 0x0b, 0x08, 0x00, 0x00, 0x00, 0x00, 0x00
        /*0020*/ 	.byte	0x00, 0x00, 0x00, 0x00


//--------------------- .nv.info._ZN7cutlass13device_kernelINS_4gemm6kernel13GemmUniversalIN4cute5tupleIJiiiiEEENS1_10collective13CollectiveMmaINS1_34MainloopSm90TmaGmmaWarpSpecializedILi14ENS5_IJNS4_1CILi1EEENSA_ILi2EEESB_EEENS1_32KernelTmaWarpSpecializedPingpongEEENS5_IJNSA_ILi64EEESG_SG_EEENS_10bfloat16_tENS5_IJlSB_lEEESI_SJ_NS4_8TiledMMAINS4_8MMA_AtomIJNS4_4SM904GMMA27MMA_64x64x16_F32BF16BF16_SSILNSN_5MajorE0ELSP_0ELNSN_7ScaleInE1ELSQ_1EEEEEENS4_6LayoutINS5_IJSB_SB_SB_EEENS5_IJNSA_ILi0EEESV_SV_EEEEENS5_IJNS4_10UnderscoreESY_SY_EEEEENS4_23SM90_TMA_LOAD_MULTICASTENS4_14ComposedLayoutINS4_7SwizzleILi3ELi4ELi3EEENS4_18smem_ptr_flag_bitsILi16EEENST_INS5_IJNSA_ILi8EEESG_EEENS5_IJSG_SB_EEEEEEEvNS4_8identityENS4_13SM90_TMA_LOADES1B_vS1C_EENS_8epilogue10collective6detail29Sm90TmaWarpSpecializedAdapterINS1G_15DefaultEpilogueISI_SJ_SJ_NS1F_6thread17LinearCombinationISI_Li1EffLNS1K_9ScaleType4KindE0ELNS_15FloatRoundStyleE2ESI_EENS1_15EpilogueDefaultEEEEEvvEEEEvNT_6ParamsE --------------------------
	.section	.nv.info._ZN7cutlass13device_kernelINS_4gemm6kernel13GemmUniversalIN4cute5tupleIJiiiiEEENS1_10collective13CollectiveMmaINS1_34MainloopSm90TmaGmmaWarpSpecializedILi14ENS5_IJNS4_1CILi1EEENSA_ILi2EEESB_EEENS1_32KernelTmaWarpSpecializedPingpongEEENS5_IJNSA_ILi64EEESG_SG_EEENS_10bfloat16_tENS5_IJlSB_lEEESI_SJ_NS4_8TiledMMAINS4_8MMA_AtomIJNS4_4SM904GMMA27MMA_64x64x16_F32BF16BF16_SSILNSN_5MajorE0ELSP_0ELNSN_7ScaleInE1ELSQ_1EEEEEENS4_6LayoutINS5_IJSB_SB_SB_EEENS5_IJNSA_ILi0EEESV_SV_EEEEENS5_IJNS4_10UnderscoreESY_SY_EEEEENS4_23SM90_TMA_LOAD_MULTICASTENS4_14ComposedLayoutINS4_7SwizzleILi3ELi4ELi3EEENS4_18smem_ptr_flag_bitsILi16EEENST_INS5_IJNSA_ILi8EEESG_EEENS5_IJSG_SB_EEEEEEEvNS4_8identityENS4_13SM90_TMA_LOADES1B_vS1C_EENS_8epilogue10collective6detail29Sm90TmaWarpSpecializedAdapterINS1G_15DefaultEpilogueISI_SJ_SJ_NS1F_6thread17LinearCombinationISI_Li1EffLNS1K_9ScaleType4KindE0ELNS_15FloatRoundStyleE2ESI_EENS1_15EpilogueDefaultEEEEEvvEEEEvNT_6ParamsE,"",@"SHT_CUDA_INFO"
	.sectionflags	@""
	.align	4


	//----- nvinfo : EIATTR_CUDA_API_VERSION
	.align		4
        /*0000*/ 	.byte	0x04, 0x37
        /*0002*/ 	.short	(.L_21 - .L_20)
.L_20:
        /*0004*/ 	.word	0x00000082


	//----- nvinfo : EIATTR_KPARAM_INFO
	.align		4
.L_21:
        /*0008*/ 	.byte	0x04, 0x17
        /*000a*/ 	.short	(.L_23 - .L_22)
.L_22:
        /*000c*/ 	.word	0x00000000
        /*0010*/ 	.short	0x0000
        /*0012*/ 	.short	0x0070
        /*0014*/ 	.byte	0x00, 0xf0, 0x01, 0x10


	//----- nvinfo : EIATTR_SPARSE_MMA_MASK
	.align		4
.L_23:
        /*0018*/ 	.byte	0x03, 0x50
        /*001a*/ 	.short	0x0000


	//----- nvinfo : EIATTR_MAXREG_COUNT
	.align		4
        /*001c*/ 	.byte	0x03, 0x1b
        /*001e*/ 	.short	0x00a8


	//----- nvinfo : EIATTR_NUM_BARRIERS
	.align		4
        /*0020*/ 	.byte	0x02, 0x4c
        /*0022*/ 	.byte	0x01
	.zero		1


	//----- nvinfo : EIATTR_EXTERNS
	.align		4
        /*0024*/ 	.byte	0x04, 0x0f
        /*0026*/ 	.short	(.L_25 - .L_24)


	//   ....[0]....
	.align		4
.L_24:
        /*0028*/ 	.word	index@(__assertfail)


	//----- nvinfo : EIATTR_ANNOTATIONS
	.align		4
.L_25:
        /*002c*/ 	.byte	0x04, 0x55
        /*002e*/ 	.short	(.L_27 - .L_26)


	//   ....[0]....
.L_26:
        /*0030*/ 	.word	0x00000001
        /*0034*/ 	.byte	0xb0, 0x0e, 0x00, 0x00, 0x01, 0x00, 0x00, 0x00, 0x70, 0x46, 0x00, 0x00, 0x01, 0x00, 0x00, 0x00
        /*0044*/ 	.byte	0xf0, 0x52, 0x00, 0x00


	//----- nvinfo : EIATTR_MERCURY_ISA_VERSION
	.align		4
.L_27:
        /*0048*/ 	.byte	0x03, 0x5f
        /*004a*/ 	.short	0x0101


	//----- nvinfo : EIATTR_INT_WARP_WIDE_INSTR_OFFSETS
	.align		4
        /*004c*/ 	.byte	0x04, 0x31
        /*004e*/ 	.short	(.L_29 - .L_28)


	//   ....[0]....
.L_28:
        /*0050*/ 	.word	0x00000600


	//   ....[1]....
        /*0054*/ 	.word	0x00000640


	//   ....[2]....
        /*0058*/ 	.word	0x00000780


	//   ....[3]....
        /*005c*/ 	.word	0x00000790


	//   ....[4]....
        /*0060*/ 	.word	0x000007b0


	//   ....[5]....
        /*0064*/ 	.word	0x000007d0


	//   ....[6]....
        /*0068*/ 	.word	0x00000880


	//   ....[7]....
        /*006c*/ 	.word	0x000008d0


	//----- nvinfo : EIATTR_COOP_GROUP_MASK_REGIDS
	.align		4
.L_29:
        /*0070*/ 	.byte	0x04, 0x29
        /*0072*/ 	.short	(.L_31 - .L_30)


	//   ....[0]....
.L_30:
        /*0074*/ 	.word	0xffffffff


	//   ....[1]....
        /*0078*/ 	.word	0xffffffff


	//   ....[2]....
        /*007c*/ 	.word	0xffffffff


	//   ....[3]....
        /*0080*/ 	.word	0xffffffff


	//   ....[4]....
        /*0084*/ 	.word	0xffffffff


	//   ....[5]....
        /*0088*/ 	.word	0xffffffff


	//   ....[6]....
        /*008c*/ 	.word	0xffffffff


	//----- nvinfo : EIATTR_COOP_GROUP_INSTR_OFFSETS
	.align		4
.L_31:
        /*0090*/ 	.byte	0x04, 0x28
        /*0092*/ 	.short	(.L_33 - .L_32)


	//   ....[0]....
.L_32:
        /*0094*/ 	.word	0x00000070


	//   ....[1]....
        /*0098*/ 	.word	0x00000080


	//   ....[2]....
        /*009c*/ 	.word	0x00000140


	//   ....[3]....
        /*00a0*/ 	.word	0x00000440


	//   ....[4]....
        /*00a4*/ 	.word	0x00000480


	//   ....[5]....
        /*00a8*/ 	.word	0x00000920


	//   ....[6]....
        /*00ac*/ 	.word	0x00000a50


	//----- nvinfo : EIATTR_REG_RECONFIG
	.align		4
.L_33:
        /*00b0*/ 	.byte	0x01, 0x54
	.zero		2


	//----- nvinfo : EIATTR_SYSCALL_OFFSETS
	.align		4
        /*00b4*/ 	.byte	0x04, 0x46
        /*00b6*/ 	.short	(.L_35 - .L_34)


	//   ....[0]....
.L_34:
        /*00b8*/ 	.word	0x00001970


	//----- nvinfo : EIATTR_MBARRIER_INSTR_OFFSETS
	.align		4
.L_35:
        /*00bc*/ 	.byte	0x04, 0x39
        /*00be*/ 	.short	(.L_37 - .L_36)


	//   ....[0]....
.L_36:
        /*00c0*/ 	.word	0x00000260
        /*00c4*/ 	.word	0x000000ff
        /*00c8*/ 	.word	0x00000000
        /*00cc*/ 	.short	0x0100
        /*00ce*/ 	.byte	0x08
	.zero		1


	//   ....[1]....
        /*00d0*/ 	.word	0x00000270
        /*00d4*/ 	.word	0x000000ff
        /*00d8*/ 	.word	0x00000070
        /*00dc*/ 	.short	0x0100
        /*00de*/ 	.byte	0x08
	.zero		1


	//   ....[2]....
        /*00e0*/ 	.word	0x00000280
        /*00e4*/ 	.word	0x000000ff
        /*00e8*/ 	.word	0x00000008
        /*00ec*/ 	.short	0x0100
        /*00ee*/ 	.byte	0x08
	.zero		1


	//   ....[3]....
        /*00f0*/ 	.word	0x00000290
        /*00f4*/ 	.word	0x000000ff
        /*00f8*/ 	.word	0x00000078
        /*00fc*/ 	.short	0x0100
        /*00fe*/ 	.byte	0x08
	.zero		1


	//   ....[4]....
        /*0100*/ 	.word	0x000002a0
        /*0104*/ 	.word	0x000000ff
        /*0108*/ 	.word	0x00000010
        /*010c*/ 	.short	0x0100
        /*010e*/ 	.byte	0x08
	.zero		1


	//   ....[5]....
        /*0110*/ 	.word	0x000002b0
        /*0114*/ 	.word	0x000000ff
        /*0118*/ 	.word	0x00000080
        /*011c*/ 	.short	0x0100
        /*011e*/ 	.byte	0x08
	.zero		1


	//   ....[6]....
        /*0120*/ 	.word	0x000002c0
        /*0124*/ 	.word	0x000000ff
        /*0128*/ 	.word	0x00000018
        /*012c*/ 	.short	0x0100
        /*012e*/ 	.byte	0x08
	.zero		1


	//   ....[7]....
        /*0130*/ 	.word	0x000002d0
        /*0134*/ 	.word	0x000000ff
        /*0138*/ 	.word	0x00000088
        /*013c*/ 	.short	0x0100
        /*013e*/ 	.byte	0x08
	.zero		1


	//   ....[8]....
        /*0140*/ 	.word	0x000002e0
        /*0144*/ 	.word	0x000000ff
        /*0148*/ 	.word	0x00000020
        /*014c*/ 	.short	0x0100
        /*014e*/ 	.byte	0x08
	.zero		1


	//   ....[9]....
        /*0150*/ 	.word	0x000002f0
        /*0154*/ 	.word	0x000000ff
        /*0158*/ 	.word	0x00000090
        /*015c*/ 	.short	0x0100
        /*015e*/ 	.byte	0x08
	.zero		1


	//   ....[10]....
        /*0160*/ 	.word	0x00000300
        /*0164*/ 	.word	0x000000ff
        /*0168*/ 	.word	0x00000028
        /*016c*/ 	.short	0x0100
        /*016e*/ 	.byte	0x08
	.zero		1


	//   ....[11]....
        /*0170*/ 	.word	0x00000310
        /*0174*/ 	.word	0x000000ff
        /*0178*/ 	.word	0x00000098
        /*017c*/ 	.short	0x0100
        /*017e*/ 	.byte	0x08
	.zero		1


	//   ....[12]....
        /*0180*/ 	.word	0x00000320
        /*0184*/ 	.word	0x000000ff
        /*0188*/ 	.word	0x00000030
        /*018c*/ 	.short	0x0100
        /*018e*/ 	.byte	0x08
	.zero		1


	//   ....[13]....
        /*0190*/ 	.word	0x00000330
        /*0194*/ 	.word	0x000000ff
        /*0198*/ 	.word	0x000000a0
        /*019c*/ 	.short	0x0100
        /*019e*/ 	.byte	0x08
	.zero		1


	//   ....[14]....
        /*01a0*/ 	.word	0x00000340
        /*01a4*/ 	.word	0x000000ff
        /*01a8*/ 	.word	0x00000038
        /*01ac*/ 	.short	0x0100
        /*01ae*/ 	.byte	0x08
	.zero		1


	//   ....[15]....
        /*01b0*/ 	.word	0x00000350
        /*01b4*/ 	.word	0x000000ff
        /*01b8*/ 	.word	0x000000a8
        /*01bc*/ 	.short	0x0100
        /*01be*/ 	.byte	0x08
	.zero		1


	//   ....[16]....
        /*01c0*/ 	.word	0x00000360
        /*01c4*/ 	.word	0x000000ff
        /*01c8*/ 	.word	0x00000040
        /*01cc*/ 	.short	0x0100
        /*01ce*/ 	.byte	0x08
	.zero		1


	//   ....[17]....
        /*01d0*/ 	.word	0x00000370
        /*01d4*/ 	.word	0x000000ff
        /*01d8*/ 	.word	0x000000b0
        /*01dc*/ 	.short	0x0100
        /*01de*/ 	.byte	0x08
	.zero		1


	//   ....[18]....
        /*01e0*/ 	.word	0x00000380
        /*01e4*/ 	.word	0x000000ff
        /*01e8*/ 	.word	0x00000048
        /*01ec*/ 	.short	0x0100
        /*01ee*/ 	.byte	0x08
	.zero		1


	//   ....[19]....
        /*01f0*/ 	.word	0x00000390
        /*01f4*/ 	.word	0x000000ff
        /*01f8*/ 	.word	0x000000b8
        /*01fc*/ 	.short	0x0100
        /*01fe*/ 	.byte	0x08
	.zero		1


	//   ....[20]....
        /*0200*/ 	.word	0x000003a0
        /*0204*/ 	.word	0x000000ff
        /*0208*/ 	.word	0x00000050
        /*020c*/ 	.short	0x0100
        /*020e*/ 	.byte	0x08
	.zero		1


	//   ....[21]....
        /*0210*/ 	.word	0x000003b0
        /*0214*/ 	.word	0x000000ff
        /*0218*/ 	.word	0x000000c0
        /*021c*/ 	.short	0x0100
        /*021e*/ 	.byte	0x08
	.zero		1


	//   ....[22]....
        /*0220*/ 	.word	0x000003c0
        /*0224*/ 	.word	0x000000ff
        /*0228*/ 	.word	0x00000058
        /*022c*/ 	.short	0x0100
        /*022e*/ 	.byte	0x08
	.zero		1


	//   ....[23]....
        /*0230*/ 	.word	0x000003d0
        /*0234*/ 	.word	0x000000ff
        /*0238*/ 	.word	0x000000c8
        /*023c*/ 	.short	0x0100
        /*023e*/ 	.byte	0x08
	.zero		1


	//   ....[24]....
        /*0240*/ 	.word	0x000003e0
        /*0244*/ 	.word	0x000000ff
        /*0248*/ 	.word	0x00000060
        /*024c*/ 	.short	0x0100
        /*024e*/ 	.byte	0x08
	.zero		1


	//   ....[25]....
        /*0250*/ 	.word	0x000003f0
        /*0254*/ 	.word	0x000000ff
        /*0258*/ 	.word	0x000000d0
        /*025c*/ 	.short	0x0100
        /*025e*/ 	.byte	0x08
	.zero		1


	//   ....[26]....
        /*0260*/ 	.word	0x00000400
        /*0264*/ 	.word	0x000000ff
        /*0268*/ 	.word	0x00000068
        /*026c*/ 	.short	0x0100
        /*026e*/ 	.byte	0x08
	.zero		1


	//   ....[27]....
        /*0270*/ 	.word	0x00000410
        /*0274*/ 	.word	0x000000ff
        /*0278*/ 	.word	0x000000d8
        /*027c*/ 	.short	0x0100
        /*027e*/ 	.byte	0x08
	.zero		1


	//   ....[28]....
        /*0280*/ 	.word	0x00000900
        /*0284*/ 	.word	0x000000ff
        /*0288*/ 	.word	0x00000110
        /*028c*/ 	.short	0x0100
        /*028e*/ 	.byte	0x08
	.zero		1


	//   ....[29]....
        /*0290*/ 	.word	0x000009a0
        /*0294*/ 	.word	0x000000ff
        /*0298*/ 	.word	0x00000118
        /*029c*/ 	.short	0x0100
        /*029e*/ 	.byte	0x08
	.zero		1


	//   ....[30]....
        /*02a0*/ 	.word	0x000009d0
        /*02a4*/ 	.word	0x000000ff
        /*02a8*/ 	.word	0x000000f0
        /*02ac*/ 	.short	0x0100
        /*02ae*/ 	.byte	0x09
	.zero		1


	//   ....[31]....
        /*02b0*/ 	.word	0x000009e0
        /*02b4*/ 	.word	0x000000ff
        /*02b8*/ 	.word	0x000000f8
        /*02bc*/ 	.short	0x0100
        /*02be*/ 	.byte	0x09
	.zero		1


	//   ....[32]....
        /*02c0*/ 	.word	0x000009f0
        /*02c4*/ 	.word	0x000000ff
        /*02c8*/ 	.word	0x00000100
        /*02cc*/ 	.short	0x0100
        /*02ce*/ 	.byte	0x09
	.zero		1


	//   ....[33]....
        /*02d0*/ 	.word	0x00000a00
        /*02d4*/ 	.word	0x000000ff
        /*02d8*/ 	.word	0x00000108
        /*02dc*/ 	.short	0x0100
        /*02de*/ 	.byte	0x09
	.zero		1


	//   ....[34]....
        /*02e0*/ 	.word	0x00001850
        /*02e4*/ 	.word	0x0000003e
        /*02e8*/ 	.word	0x00000000
        /*02ec*/ 	.short	0x010a
        /*02ee*/ 	.byte	0x2a
	.zero		1


	//   ....[35]....
        /*02f0*/ 	.word	0x000019f0
        /*02f4*/ 	.word	0x00000003
        /*02f8*/ 	.word	0x00000000
        /*02fc*/ 	.short	0x010a
        /*02fe*/ 	.byte	0x3f
	.zero		1


	//   ....[36]....
        /*0300*/ 	.word	0x00001a30
        /*0304*/ 	.word	0x00000003
        /*0308*/ 	.word	0x00000000
        /*030c*/ 	.short	0x010a
        /*030e*/ 	.byte	0x3f
	.zero		1


	//   ....[37]....
        /*0310*/ 	.word	0x00001d30
        /*0314*/ 	.word	0x000000ff
        /*0318*/ 	.word	0x00000000
        /*031c*/ 	.short	0x010a
        /*031e*/ 	.byte	0x04
	.zero		1


	//   ....[38]....
        /*0320*/ 	.word	0x00001d70
        /*0324*/ 	.word	0x000000ff
        /*0328*/ 	.word	0x00000000
        /*032c*/ 	.short	0x010a
        /*032e*/ 	.byte	0x04
	.zero		1


	//   ....[39]....
        /*0330*/ 	.word	0x00001fd0
        /*0334*/ 	.word	0x00000005
        /*0338*/ 	.word	0x00000000
        /*033c*/ 	.short	0x0101
        /*033e*/ 	.byte	0x3f
	.zero		1


	//   ....[40]....
        /*0340*/ 	.word	0x000020d0
        /*0344*/ 	.word	0x0000003f
        /*0348*/ 	.word	0x00000000
        /*034c*/ 	.short	0x0101
        /*034e*/ 	.byte	0x2f
	.zero		1


	//   ....[41]....
        /*0350*/ 	.word	0x000021f0
        /*0354*/ 	.word	0x00000000
        /*0358*/ 	.word	0x00000000
        /*035c*/ 	.short	0x0101
        /*035e*/ 	.byte	0x3f
	.zero		1


	//   ....[42]....
        /*0360*/ 	.word	0x000022b0
        /*0364*/ 	.word	0x0000003e
        /*0368*/ 	.word	0x00000010
        /*036c*/ 	.short	0x010a
        /*036e*/ 	.byte	0x2a
	.zero		1


	//   ....[43]....
        /*0370*/ 	.word	0x00004690
        /*0374*/ 	.word	0x00000041
        /*0378*/ 	.word	0x00000000
        /*037c*/ 	.short	0x0101
        /*037e*/ 	.byte	0x2f
	.zero		1


	//   ....[44]....
        /*0380*/ 	.word	0x00005030
        /*0384*/ 	.word	0x0000000c
        /*0388*/ 	.word	0x00000070
        /*038c*/ 	.short	0x010a
        /*038e*/ 	.byte	0x3f
	.zero		1


	//   ....[45]....
        /*0390*/ 	.word	0x00005480
        /*0394*/ 	.word	0x00000004
        /*0398*/ 	.word	0x00000118
        /*039c*/ 	.short	0x0101
        /*039e*/ 	.byte	0x3f
	.zero		1


	//   ....[46]....
        /*03a0*/ 	.word	0x00005b90
        /*03a4*/ 	.word	0x00000007
        /*03a8*/ 	.word	0x00000000
        /*03ac*/ 	.short	0x010a
        /*03ae*/ 	.byte	0x3f
	.zero		1


	//   ....[47]....
        /*03b0*/ 	.word	0x00005c10
        /*03b4*/ 	.word	0x00000009
        /*03b8*/ 	.word	0x00000000
        /*03bc*/ 	.short	0x010a
        /*03be*/ 	.byte	0x3f
	.zero		1


	//   ....[48]....
        /*03c0*/ 	.word	0x00005ca0
        /*03c4*/ 	.word	0x00000006
        /*03c8*/ 	.word	0x00000000
        /*03cc*/ 	.short	0x010a
        /*03ce*/ 	.byte	0x3f
	.zero		1


	//   ....[49]....
        /*03d0*/ 	.word	0x00005d30
        /*03d4*/ 	.word	0x00000009
        /*03d8*/ 	.word	0x00000000
        /*03dc*/ 	.short	0x010a
        /*03de*/ 	.byte	0x3f
	.zero		1


	//   ....[50]....
        /*03e0*/ 	.word	0x00005dc0
        /*03e4*/ 	.word	0x00000006
        /*03e8*/ 	.word	0x00000000
        /*03ec*/ 	.short	0x010a
        /*03ee*/ 	.byte	0x3f
	.zero		1


	//   ....[51]....
        /*03f0*/ 	.word	0x00005e50
        /*03f4*/ 	.word	0x00000009
        /*03f8*/ 	.word	0x00000000
        /*03fc*/ 	.short	0x010a
        /*03fe*/ 	.byte	0x3f
	.zero		1


	//   ....[52]....
        /*0400*/ 	.word	0x00005ee0
        /*0404*/ 	.word	0x00000006
        /*0408*/ 	.word	0x00000000
        /*040c*/ 	.short	0x010a
        /*040e*/ 	.byte	0x3f
	.zero		1


	//   ....[53]....
        /*0410*/ 	.word	0x00005f70
        /*0414*/ 	.word	0x00000009
        /*0418*/ 	.word	0x00000000
        /*041c*/ 	.short	0x010a
        /*041e*/ 	.byte	0x3f
	.zero		1


	//   ....[54]....
        /*0420*/ 	.word	0x00006000
        /*0424*/ 	.word	0x00000006
        /*0428*/ 	.word	0x00000000
        /*042c*/ 	.short	0x010a
        /*042e*/ 	.byte	0x3f
	.zero		1


	//   ....[55]....
        /*0430*/ 	.word	0x00006090
        /*0434*/ 	.word	0x00000009
        /*0438*/ 	.word	0x00000000
        /*043c*/ 	.short	0x010a
        /*043e*/ 	.byte	0x3f
	.zero		1


	//   ....[56]....
        /*0440*/ 	.word	0x00006120
        /*0444*/ 	.word	0x00000006
        /*0448*/ 	.word	0x00000000
        /*044c*/ 	.short	0x010a
        /*044e*/ 	.byte	0x3f
	.zero		1


	//   ....[57]....
        /*0450*/ 	.word	0x000061b0
        /*0454*/ 	.word	0x00000009
        /*0458*/ 	.word	0x00000000
        /*045c*/ 	.short	0x010a
        /*045e*/ 	.byte	0x3f
	.zero		1


	//   ....[58]....
        /*0460*/ 	.word	0x00006240
        /*0464*/ 	.word	0x00000006
        /*0468*/ 	.word	0x00000000
        /*046c*/ 	.short	0x010a
        /*046e*/ 	.byte	0x3f
	.zero		1


	//   ....[59]....
        /*0470*/ 	.word	0x000062d0
        /*0474*/ 	.word	0x00000003
        /*0478*/ 	.word	0x00000000
        /*047c*/ 	.short	0x010a
        /*047e*/ 	.byte	0x3f
	.zero		1


	//   ....[60]....
        /*0480*/ 	.word	0x00006330
        /*0484*/ 	.word	0x00000040
        /*0488*/ 	.word	0x00000000
        /*048c*/ 	.short	0x010a
        /*048e*/ 	.byte	0x3f
	.zero		1


	//   ....[61]....
        /*0490*/ 	.word	0x00006380
        /*0494*/ 	.word	0x00000003
        /*0498*/ 	.word	0x00000000
        /*049c*/ 	.short	0x010a
        /*049e*/ 	.byte	0x3f
	.zero		1


	//   ....[62]....
        /*04a0*/ 	.word	0x000063e0
        /*04a4*/ 	.word	0x00000005
        /*04a8*/ 	.word	0x00000000
        /*04ac*/ 	.short	0x010a
        /*04ae*/ 	.byte	0x3f
	.zero		1


	//   ....[63]....
        /*04b0*/ 	.word	0x00006430
        /*04b4*/ 	.word	0x00000040
        /*04b8*/ 	.word	0x00000010
        /*04bc*/ 	.short	0x010a
        /*04be*/ 	.byte	0x3f
	.zero		1


	//   ....[64]....
        /*04c0*/ 	.word	0x00006500
        /*04c4*/ 	.word	0x0000000c
        /*04c8*/ 	.word	0x00000070
        /*04cc*/ 	.short	0x010a
        /*04ce*/ 	.byte	0x3f
	.zero		1


	//   ....[65]....
        /*04d0*/ 	.word	0x000065d0
        /*04d4*/ 	.word	0x00000007
        /*04d8*/ 	.word	0x00000000
        /*04dc*/ 	.short	0x010a
        /*04de*/ 	.byte	0x3f
	.zero		1


	//   ....[66]....
        /*04e0*/ 	.word	0x00006620
        /*04e4*/ 	.word	0x00000009
        /*04e8*/ 	.word	0x00000000
        /*04ec*/ 	.short	0x010a
        /*04ee*/ 	.byte	0x3f
	.zero		1


	//   ....[67]....
        /*04f0*/ 	.word	0x00006670
        /*04f4*/ 	.word	0x00000006
        /*04f8*/ 	.word	0x00000000
        /*04fc*/ 	.short	0x010a
        /*04fe*/ 	.byte	0x3f
	.zero		1


	//   ....[68]....
        /*0500*/ 	.word	0x000066c0
        /*0504*/ 	.word	0x00000009
        /*0508*/ 	.word	0x00000000
        /*050c*/ 	.short	0x010a
        /*050e*/ 	.byte	0x3f
	.zero		1


	//   ....[69]....
        /*0510*/ 	.word	0x00006710
        /*0514*/ 	.word	0x00000006
        /*0518*/ 	.word	0x00000000
        /*051c*/ 	.short	0x010a
        /*051e*/ 	.byte	0x3f
	.zero		1


	//   ....[70]....
        /*0520*/ 	.word	0x00006760
        /*0524*/ 	.word	0x00000009
        /*0528*/ 	.word	0x00000000
        /*052c*/ 	.short	0x010a
        /*052e*/ 	.byte	0x3f
	.zero		1


	//   ....[71]....
        /*0530*/ 	.word	0x000067b0
        /*0534*/ 	.word	0x00000006
        /*0538*/ 	.word	0x00000000
        /*053c*/ 	.short	0x010a
        /*053e*/ 	.byte	0x3f
	.zero		1


	//   ....[72]....
        /*0540*/ 	.word	0x00006800
        /*0544*/ 	.word	0x00000009
        /*0548*/ 	.word	0x00000000
        /*054c*/ 	.short	0x010a
        /*054e*/ 	.byte	0x3f
	.zero		1


	//   ....[73]....
        /*0550*/ 	.word	0x00006850
        /*0554*/ 	.word	0x00000006
        /*0558*/ 	.word	0x00000000
        /*055c*/ 	.short	0x010a
        /*055e*/ 	.byte	0x3f
	.zero		1


	//   ....[74]....
        /*0560*/ 	.word	0x000068a0
        /*0564*/ 	.word	0x00000009
        /*0568*/ 	.word	0x00000000
        /*056c*/ 	.short	0x010a
        /*056e*/ 	.byte	0x3f
	.zero		1


	//   ....[75]....
        /*0570*/ 	.word	0x000068f0
        /*0574*/ 	.word	0x00000006
        /*0578*/ 	.word	0x00000000
        /*057c*/ 	.short	0x010a
        /*057e*/ 	.byte	0x3f
	.zero		1


	//   ....[76]....
        /*0580*/ 	.word	0x00006940
        /*0584*/ 	.word	0x00000009
        /*0588*/ 	.word	0x00000000
        /*058c*/ 	.short	0x010a
        /*058e*/ 	.byte	0x3f
	.zero		1


	//   ....[77]....
        /*0590*/ 	.word	0x00006990
        /*0594*/ 	.word	0x00000006
        /*0598*/ 	.word	0x00000000
        /*059c*/ 	.short	0x010a
        /*059e*/ 	.byte	0x3f
	.zero		1


	//----- nvinfo : EIATTR_NUM_MBARRIERS
	.align		4
.L_37:
        /*05a0*/ 	.byte	0x03, 0x38
        /*05a2*/ 	.short	0x0022


	//----- nvinfo : EIATTR_EXIT_INSTR_OFFSETS
	.align		4
        /*05a4*/ 	.byte	0x04, 0x1c
        /*05a6*/ 	.short	(.L_39 - .L_38)


	//   ....[0]....
.L_38:
        /*05a8*/ 	.word	0x00001500


	//   ....[1]....
        /*05ac*/ 	.word	0x00001560


	//   ....[2]....
        /*05b0*/ 	.word	0x00004d20


	//   ....[3]....
        /*05b4*/ 	.word	0x00004d50


	//   ....[4]....
        /*05b8*/ 	.word	0x00006320


	//----- nvinfo : EIATTR_MAX_THREADS
	.align		4
.L_39:
        /*05bc*/ 	.byte	0x04, 0x05
        /*05be*/ 	.short	(.L_41 - .L_40)
.L_40:
        /*05c0*/ 	.word	0x00000180
        /*05c4*/ 	.word	0x00000001
        /*05c8*/ 	.word	0x00000001


	//----- nvinfo : EIATTR_CRS_STACK_SIZE
	.align		4
.L_41:
        /*05cc*/ 	.byte	0x04, 0x1e
        /*05ce*/ 	.short	(.L_43 - .L_42)
.L_42:
        /*05d0*/ 	.word	0x00000000


	//----- nvinfo : EIATTR_CBANK_PARAM_SIZE
	.align		4
.L_43:
        /*05d4*/ 	.byte	0x03, 0x19
        /*05d6*/ 	.short	0x0470


	//----- nvinfo : EIATTR_PARAM_CBANK
	.align		4
        /*05d8*/ 	.byte	0x04, 0x0a
        /*05da*/ 	.short	(.L_45 - .L_44)
	.align		4
.L_44:
        /*05dc*/ 	.word	index@(.nv.constant0._ZN7cutlass13device_kernelINS_4gemm6kernel13GemmUniversalIN4cute5tupleIJiiiiEEENS1_10collective13CollectiveMmaINS1_34MainloopSm90TmaGmmaWarpSpecializedILi14ENS5_IJNS4_1CILi1EEENSA_ILi2EEESB_EEENS1_32KernelTmaWarpSpecializedPingpongEEENS5_IJNSA_ILi64EEESG_SG_EEENS_10bfloat16_tENS5_IJlSB_lEEESI_SJ_NS4_8TiledMMAINS4_8MMA_AtomIJNS4_4SM904GMMA27MMA_64x64x16_F32BF16BF16_SSILNSN_5MajorE0ELSP_0ELNSN_7ScaleInE1ELSQ_1EEEEEENS4_6LayoutINS5_IJSB_SB_SB_EEENS5_IJNSA_ILi0EEESV_SV_EEEEENS5_IJNS4_10UnderscoreESY_SY_EEEEENS4_23SM90_TMA_LOAD_MULTICASTENS4_14ComposedLayoutINS4_7SwizzleILi3ELi4ELi3EEENS4_18smem_ptr_flag_bitsILi16EEENST_INS5_IJNSA_ILi8EEESG_EEENS5_IJSG_SB_EEEEEEEvNS4_8identityENS4_13SM90_TMA_LOADES1B_vS1C_EENS_8epilogue10collective6detail29Sm90TmaWarpSpecializedAdapterINS1G_15DefaultEpilogueISI_SJ_SJ_NS1F_6thread17LinearCombinationISI_Li1EffLNS1K_9ScaleType4KindE0ELNS_15FloatRoundStyleE2ESI_EENS1_15EpilogueDefaultEEEEEvvEEEEvNT_6ParamsE)
        /*05e0*/ 	.short	0x0210
        /*05e2*/ 	.short	0x0470


	//----- nvinfo : EIATTR_SW_WAR
	.align		4
.L_45:
        /*05e4*/ 	.byte	0x04, 0x36
        /*05e6*/ 	.short	(.L_47 - .L_46)
.L_46:
        /*05e8*/ 	.word	0x00000008
.L_47:


//--------------------- .nv.callgraph             --------------------------
	.section	.nv.callgraph,"",@"SHT_CUDA_CALLGRAPH"
	.align	4
	.sectionentsize	8
	.align		4
        /*0000*/ 	.word	0x00000000
	.align		4
        /*0004*/ 	.word	0xffffffff
	.align		4
        /*0008*/ 	.word	index@(_ZN7cutlass13device_kernelINS_4gemm6kernel13GemmUniversalIN4cute5tupleIJiiiiEEENS1_10collective13CollectiveMmaINS1_34MainloopSm90TmaGmmaWarpSpecializedILi14ENS5_IJNS4_1CILi1EEENSA_ILi2EEESB_EEENS1_32KernelTmaWarpSpecializedPingpongEEENS5_IJNSA_ILi64EEESG_SG_EEENS_10bfloat16_tENS5_IJlSB_lEEESI_SJ_NS4_8TiledMMAINS4_8MMA_AtomIJNS4_4SM904GMMA27MMA_64x64x16_F32BF16BF16_SSILNSN_5MajorE0ELSP_0ELNSN_7ScaleInE1ELSQ_1EEEEEENS4_6LayoutINS5_IJSB_SB_SB_EEENS5_IJNSA_ILi0EEESV_SV_EEEEENS5_IJNS4_10UnderscoreESY_SY_EEEEENS4_23SM90_TMA_LOAD_MULTICASTENS4_14ComposedLayoutINS4_7SwizzleILi3ELi4ELi3EEENS4_18smem_ptr_flag_bitsILi16EEENST_INS5_IJNSA_ILi8EEESG_EEENS5_IJSG_SB_EEEEEEEvNS4_8identityENS4_13SM90_TMA_LOADES1B_vS1C_EENS_8epilogue10collective6detail29Sm90TmaWarpSpecializedAdapterINS1G_15DefaultEpilogueISI_SJ_SJ_NS1F_6thread17LinearCombinationISI_Li1EffLNS1K_9ScaleType4KindE0ELNS_15FloatRoundStyleE2ESI_EENS1_15EpilogueDefaultEEEEEvvEEEEvNT_6ParamsE)
	.align		4
        /*000c*/ 	.word	index@(__assertfail)
	.align		4
        /*0010*/ 	.word	0x00000000
	.align		4
        /*0014*/ 	.word	0xfffffffe
	.align		4
        /*0018*/ 	.word	0x00000000
	.align		4
        /*001c*/ 	.word	0xfffffffd
	.align		4
        /*0020*/ 	.word	0x00000000
	.align		4
        /*0024*/ 	.word	0xfffffffc


//--------------------- .nv.constant4             --------------------------
	.section	.nv.constant4,"a",@progbits
	.align	8
	.align		8
.nv.constant4:
        /*0000*/ 	.dword	__assertfail
	.align		8
        /*0008*/ 	.dword	__unnamed_1
	.align		8
        /*0010*/ 	.dword	_ZN40_INTERNAL_06a6b495_4_k_cu_b7964ce1_296004cuda3std3__45__cpo5beginE
	.align		8
        /*0018*/ 	.dword	_ZN40_INTERNAL_06a6b495_4_k_cu_b7964ce1_296004cuda3std3__45__cpo3endE
	.align		8
        /*0020*/ 	.dword	_ZN40_INTERNAL_06a6b495_4_k_cu_b7964ce1_296004cuda3std3__45__cpo6cbeginE
	.align		8
        /*0028*/ 	.dword	_ZN40_INTERNAL_06a6b495_4_k_cu_b7964ce1_296004cuda3std3__45__cpo4cendE
	.align		8
        /*0030*/ 	.dword	_ZN40_INTERNAL_06a6b495_4_k_cu_b7964ce1_296004cuda3std3__442_GLOBAL__N__06a6b495_4_k_cu_b7964ce1_296006ignoreE
	.align		8
        /*0038*/ 	.dword	_ZN40_INTERNAL_06a6b495_4_k_cu_b7964ce1_296004cuda3std3__419piecewise_constructE
	.align		8
        /*0040*/ 	.dword	_ZN40_INTERNAL_06a6b495_4_k_cu_b7964ce1_296004cuda3std3__48in_placeE
	.align		8
        /*0048*/ 	.dword	_ZN40_INTERNAL_06a6b495_4_k_cu_b7964ce1_296004cuda3std6ranges3__45__cpo4swapE
	.align		8
        /*0050*/ 	.dword	_ZN40_INTERNAL_06a6b495_4_k_cu_b7964ce1_296004cuda3std6ranges3__45__cpo9iter_moveE
	.align		8
        /*0058*/ 	.dword	_ZN40_INTERNAL_06a6b495_4_k_cu_b7964ce1_296004cute7productE
	.align		8
        /*0060*/ 	.dword	_ZN40_INTERNAL_06a6b495_4_k_cu_b7964ce1_296004cute1_E
	.align		8
        /*0068*/ 	.dword	$str$22
	.align		8
        /*0070*/ 	.dword	$str$23


//--------------------- .text._ZN7cutlass13device_kernelINS_4gemm6kernel13GemmUniversalIN4cute5tupleIJiiiiEEENS1_10collective13CollectiveMmaINS1_34MainloopSm90TmaGmmaWarpSpecializedILi14ENS5_IJNS4_1CILi1EEENSA_ILi2EEESB_EEENS1_32KernelTmaWarpSpecializedPingpongEEENS5_IJNSA_ILi64EEESG_SG_EEENS_10bfloat16_tENS5_IJlSB_lEEESI_SJ_NS4_8TiledMMAINS4_8MMA_AtomIJNS4_4SM904GMMA27MMA_64x64x16_F32BF16BF16_SSILNSN_5MajorE0ELSP_0ELNSN_7ScaleInE1ELSQ_1EEEEEENS4_6LayoutINS5_IJSB_SB_SB_EEENS5_IJNSA_ILi0EEESV_SV_EEEEENS5_IJNS4_10UnderscoreESY_SY_EEEEENS4_23SM90_TMA_LOAD_MULTICASTENS4_14ComposedLayoutINS4_7SwizzleILi3ELi4ELi3EEENS4_18smem_ptr_flag_bitsILi16EEENST_INS5_IJNSA_ILi8EEESG_EEENS5_IJSG_SB_EEEEEEEvNS4_8identityENS4_13SM90_TMA_LOADES1B_vS1C_EENS_8epilogue10collective6detail29Sm90TmaWarpSpecializedAdapterINS1G_15DefaultEpilogueISI_SJ_SJ_NS1F_6thread17LinearCombinationISI_Li1EffLNS1K_9ScaleType4KindE0ELNS_15FloatRoundStyleE2ESI_EENS1_15EpilogueDefaultEEEEEvvEEEEvNT_6ParamsE --------------------------
	.section	.text._ZN7cutlass13device_kernelINS_4gemm6kernel13GemmUniversalIN4cute5tupleIJiiiiEEENS1_10collective13CollectiveMmaINS1_34MainloopSm90TmaGmmaWarpSpecializedILi14ENS5_IJNS4_1CILi1EEENSA_ILi2EEESB_EEENS1_32KernelTmaWarpSpecializedPingpongEEENS5_IJNSA_ILi64EEESG_SG_EEENS_10bfloat16_tENS5_IJlSB_lEEESI_SJ_NS4_8TiledMMAINS4_8MMA_AtomIJNS4_4SM904GMMA27MMA_64x64x16_F32BF16BF16_SSILNSN_5MajorE0ELSP_0ELNSN_7ScaleInE1ELSQ_1EEEEEENS4_6LayoutINS5_IJSB_SB_SB_EEENS5_IJNSA_ILi0EEESV_SV_EEEEENS5_IJNS4_10UnderscoreESY_SY_EEEEENS4_23SM90_TMA_LOAD_MULTICASTENS4_14ComposedLayoutINS4_7SwizzleILi3ELi4ELi3EEENS4_18smem_ptr_flag_bitsILi16EEENST_INS5_IJNSA_ILi8EEESG_EEENS5_IJSG_SB_EEEEEEEvNS4_8identityENS4_13SM90_TMA_LOADES1B_vS1C_EENS_8epilogue10collective6detail29Sm90TmaWarpSpecializedAdapterINS1G_15DefaultEpilogueISI_SJ_SJ_NS1F_6thread17LinearCombinationISI_Li1EffLNS1K_9ScaleType4KindE0ELNS_15FloatRoundStyleE2ESI_EENS1_15EpilogueDefaultEEEEEvvEEEEvNT_6ParamsE,"ax",@progbits
	.align	128
.text._ZN7cutlass13device_kernelINS_4gemm6kernel13GemmUniversalIN4cute5tupleIJiiiiEEENS1_10collective13CollectiveMmaINS1_34MainloopSm90TmaGmmaWarpSpecializedILi14ENS5_IJNS4_1CILi1EEENSA_ILi2EEESB_EEENS1_32KernelTmaWarpSpecializedPingpongEEENS5_IJNSA_ILi64EEESG_SG_EEENS_10bfloat16_tENS5_IJlSB_lEEESI_SJ_NS4_8TiledMMAINS4_8MMA_AtomIJNS4_4SM904GMMA27MMA_64x64x16_F32BF16BF16_SSILNSN_5MajorE0ELSP_0ELNSN_7ScaleInE1ELSQ_1EEEEEENS4_6LayoutINS5_IJSB_SB_SB_EEENS5_IJNSA_ILi0EEESV_SV_EEEEENS5_IJNS4_10UnderscoreESY_SY_EEEEENS4_23SM90_TMA_LOAD_MULTICASTENS4_14ComposedLayoutINS4_7SwizzleILi3ELi4ELi3EEENS4_18smem_ptr_flag_bitsILi16EEENST_INS5_IJNSA_ILi8EEESG_EEENS5_IJSG_SB_EEEEEEEvNS4_8identityENS4_13SM90_TMA_LOADES1B_vS1C_EENS_8epilogue10collective6detail29Sm90TmaWarpSpecializedAdapterINS1G_15DefaultEpilogueISI_SJ_SJ_NS1F_6thread17LinearCombinationISI_Li1EffLNS1K_9ScaleType4KindE0ELNS_15FloatRoundStyleE2ESI_EENS1_15EpilogueDefaultEEEEEvvEEEEvNT_6ParamsE:
        .type           _ZN7cutlass13device_kernelINS_4gemm6kernel13GemmUniversalIN4cute5tupleIJiiiiEEENS1_10collective13CollectiveMmaINS1_34MainloopSm90TmaGmmaWarpSpecializedILi14ENS5_IJNS4_1CILi1EEENSA_ILi2EEESB_EEENS1_32KernelTmaWarpSpecializedPingpongEEENS5_IJNSA_ILi64EEESG_SG_EEENS_10bfloat16_tENS5_IJlSB_lEEESI_SJ_NS4_8TiledMMAINS4_8MMA_AtomIJNS4_4SM904GMMA27MMA_64x64x16_F32BF16BF16_SSILNSN_5MajorE0ELSP_0ELNSN_7ScaleInE1ELSQ_1EEEEEENS4_6LayoutINS5_IJSB_SB_SB_EEENS5_IJNSA_ILi0EEESV_SV_EEEEENS5_IJNS4_10UnderscoreESY_SY_EEEEENS4_23SM90_TMA_LOAD_MULTICASTENS4_14ComposedLayoutINS4_7SwizzleILi3ELi4ELi3EEENS4_18smem_ptr_flag_bitsILi16EEENST_INS5_IJNSA_ILi8EEESG_EEENS5_IJSG_SB_EEEEEEEvNS4_8identityENS4_13SM90_TMA_LOADES1B_vS1C_EENS_8epilogue10collective6detail29Sm90TmaWarpSpecializedAdapterINS1G_15DefaultEpilogueISI_SJ_SJ_NS1F_6thread17LinearCombinationISI_Li1EffLNS1K_9ScaleType4KindE0ELNS_15FloatRoundStyleE2ESI_EENS1_15EpilogueDefaultEEEEEvvEEEEvNT_6ParamsE,@function
        .size           _ZN7cutlass13device_kernelINS_4gemm6kernel13GemmUniversalIN4cute5tupleIJiiiiEEENS1_10collective13CollectiveMmaINS1_34MainloopSm90TmaGmmaWarpSpecializedILi14ENS5_IJNS4_1CILi1EEENSA_ILi2EEESB_EEENS1_32KernelTmaWarpSpecializedPingpongEEENS5_IJNSA_ILi64EEESG_SG_EEENS_10bfloat16_tENS5_IJlSB_lEEESI_SJ_NS4_8TiledMMAINS4_8MMA_AtomIJNS4_4SM904GMMA27MMA_64x64x16_F32BF16BF16_SSILNSN_5MajorE0ELSP_0ELNSN_7ScaleInE1ELSQ_1EEEEEENS4_6LayoutINS5_IJSB_SB_SB_EEENS5_IJNSA_ILi0EEESV_SV_EEEEENS5_IJNS4_10UnderscoreESY_SY_EEEEENS4_23SM90_TMA_LOAD_MULTICASTENS4_14ComposedLayoutINS4_7SwizzleILi3ELi4ELi3EEENS4_18smem_ptr_flag_bitsILi16EEENST_INS5_IJNSA_ILi8EEESG_EEENS5_IJSG_SB_EEEEEEEvNS4_8identityENS4_13SM90_TMA_LOADES1B_vS1C_EENS_8epilogue10collective6detail29Sm90TmaWarpSpecializedAdapterINS1G_15DefaultEpilogueISI_SJ_SJ_NS1F_6thread17LinearCombinationISI_Li1EffLNS1K_9ScaleType4KindE0ELNS_15FloatRoundStyleE2ESI_EENS1_15EpilogueDefaultEEEEEvvEEEEvNT_6ParamsE,(.L_x_160 - _ZN7cutlass13device_kernelINS_4gemm6kernel13GemmUniversalIN4cute5tupleIJiiiiEEENS1_10collective13CollectiveMmaINS1_34MainloopSm90TmaGmmaWarpSpecializedILi14ENS5_IJNS4_1CILi1EEENSA_ILi2EEESB_EEENS1_32KernelTmaWarpSpecializedPingpongEEENS5_IJNSA_ILi64EEESG_SG_EEENS_10bfloat16_tENS5_IJlSB_lEEESI_SJ_NS4_8TiledMMAINS4_8MMA_AtomIJNS4_4SM904GMMA27MMA_64x64x16_F32BF16BF16_SSILNSN_5MajorE0ELSP_0ELNSN_7ScaleInE1ELSQ_1EEEEEENS4_6LayoutINS5_IJSB_SB_SB_EEENS5_IJNSA_ILi0EEESV_SV_EEEEENS5_IJNS4_10UnderscoreESY_SY_EEEEENS4_23SM90_TMA_LOAD_MULTICASTENS4_14ComposedLayoutINS4_7SwizzleILi3ELi4ELi3EEENS4_18smem_ptr_flag_bitsILi16EEENST_INS5_IJNSA_ILi8EEESG_EEENS5_IJSG_SB_EEEEEEEvNS4_8identityENS4_13SM90_TMA_LOADES1B_vS1C_EENS_8epilogue10collective6detail29Sm90TmaWarpSpecializedAdapterINS1G_15DefaultEpilogueISI_SJ_SJ_NS1F_6thread17LinearCombinationISI_Li1EffLNS1K_9ScaleType4KindE0ELNS_15FloatRoundStyleE2ESI_EENS1_15EpilogueDefaultEEEEEvvEEEEvNT_6ParamsE)
        .other          _ZN7cutlass13device_kernelINS_4gemm6kernel13GemmUniversalIN4cute5tupleIJiiiiEEENS1_10collective13CollectiveMmaINS1_34MainloopSm90TmaGmmaWarpSpecializedILi14ENS5_IJNS4_1CILi1EEENSA_ILi2EEESB_EEENS1_32KernelTmaWarpSpecializedPingpongEEENS5_IJNSA_ILi64EEESG_SG_EEENS_10bfloat16_tENS5_IJlSB_lEEESI_SJ_NS4_8TiledMMAINS4_8MMA_AtomIJNS4_4SM904GMMA27MMA_64x64x16_F32BF16BF16_SSILNSN_5MajorE0ELSP_0ELNSN_7ScaleInE1ELSQ_1EEEEEENS4_6LayoutINS5_IJSB_SB_SB_EEENS5_IJNSA_ILi0EEESV_SV_EEEEENS5_IJNS4_10UnderscoreESY_SY_EEEEENS4_23SM90_TMA_LOAD_MULTICASTENS4_14ComposedLayoutINS4_7SwizzleILi3ELi4ELi3EEENS4_18smem_ptr_flag_bitsILi16EEENST_INS5_IJNSA_ILi8EEESG_EEENS5_IJSG_SB_EEEEEEEvNS4_8identityENS4_13SM90_TMA_LOADES1B_vS1C_EENS_8epilogue10collective6detail29Sm90TmaWarpSpecializedAdapterINS1G_15DefaultEpilogueISI_SJ_SJ_NS1F_6thread17LinearCombinationISI_Li1EffLNS1K_9ScaleType4KindE0ELNS_15FloatRoundStyleE2ESI_EENS1_15EpilogueDefaultEEEEEvvEEEEvNT_6ParamsE,@"STO_CUDA_ENTRY STV_DEFAULT"
_ZN7cutlass13device_kernelINS_4gemm6kernel13GemmUniversalIN4cute5tupleIJiiiiEEENS1_10collective13CollectiveMmaINS1_34MainloopSm90TmaGmmaWarpSpecializedILi14ENS5_IJNS4_1CILi1EEENSA_ILi2EEESB_EEENS1_32KernelTmaWarpSpecializedPingpongEEENS5_IJNSA_ILi64EEESG_SG_EEENS_10bfloat16_tENS5_IJlSB_lEEESI_SJ_NS4_8TiledMMAINS4_8MMA_AtomIJNS4_4SM904GMMA27MMA_64x64x16_F32BF16BF16_SSILNSN_5MajorE0ELSP_0ELNSN_7ScaleInE1ELSQ_1EEEEEENS4_6LayoutINS5_IJSB_SB_SB_EEENS5_IJNSA_ILi0EEESV_SV_EEEEENS5_IJNS4_10UnderscoreESY_SY_EEEEENS4_23SM90_TMA_LOAD_MULTICASTENS4_14ComposedLayoutINS4_7SwizzleILi3ELi4ELi3EEENS4_18smem_ptr_flag_bitsILi16EEENST_INS5_IJNSA_ILi8EEESG_EEENS5_IJSG_SB_EEEEEEEvNS4_8identityENS4_13SM90_TMA_LOADES1B_vS1C_EENS_8epilogue10collective6detail29Sm90TmaWarpSpecializedAdapterINS1G_15DefaultEpilogueISI_SJ_SJ_NS1F_6thread17LinearCombinationISI_Li1EffLNS1K_9ScaleType4KindE0ELNS_15FloatRoundStyleE2ESI_EENS1_15EpilogueDefaultEEEEEvvEEEEvNT_6ParamsE:
[----:B------:R-:W0:Y:S02]  /*0000*/  LDC R1, c[0x0][0x28] ;  /* 0x00000a00ff017b82 */ /* 0x000e240000000800 */
[----:B0-----:R-:W-:Y:S01]  /*0010*/  VIADD R1, R1, 0xfffffff8 ;  /* 0xfffffff801017836 */ /* 0x001fe20000000000 */
[----:B------:R-:W0:Y:S01]  /*0020*/  S2R R4, SR_TID.X ;  /* 0x0000000000047919 */ /* 0x000e220000002100 */
[----:B------:R-:W-:Y:S01]  /*0030*/  ELECT P0, URZ, PT ;  /* 0x00000000003f782f */ /* 0x000fe20003800000 */
[----:B------:R-:W-:Y:S01]  /*0040*/  BSSY B0, `(.L_x_0) ;  /* 0x000000f000007945 */ /* 0x000fe20003800000 */
[--C-:B0-----:R-:W-:Y:S02]  /*0050*/  SHF.R.U32.HI R2, RZ, 0x5, R4.reuse ;  /* 0x00000005ff027819 */ /* 0x101fe40000011604 */
[----:B------:R-:W-:-:S03]  /*0060*/  SHF.R.U32.HI R7, RZ, 0x7, R4 ;  /* 0x00000007ff077819 */ /* 0x000fc60000011604 */
[----:B------:R-:W0:Y:S04]  /*0070*/  SHFL.IDX PT, R5, R2, RZ, 0x1f ;  /* 0x00001fff02057589 */ /* 0x000e2800000e0000 */
[----:B------:R1:W2:Y:S01]  /*0080*/  SHFL.IDX PT, R10, R7, RZ, 0x1f ;  /* 0x00001fff070a7589 */ /* 0x0002a200000e0000 */
[----:B0-----:R-:W-:-:S13]  /*0090*/  ISETP.NE.OR P0, PT, R5, RZ, !P0 ;  /* 0x000000ff0500720c */ /* 0x001fda0004705670 */
[----:B-12---:R-:W-:Y:S05]  /*00a0*/  @P0 BRA `(.L_x_1) ;  /* 0x0000000000200947 */ /* 0x006fea0003800000 */
[----:B------:R-:W-:Y:S02]  /*00b0*/  ULDC.64 UR4, c[0x0][0x198] ;  /* 0x0000660000047ab9 */ /* 0x000fe40000000a00 */
[----:B------:R-:W-:Y:S02]  /*00c0*/  UIADD3 UR6, UP0, UR4, 0xf0, URZ ;  /* 0x000000f004067890 */ /* 0x000fe4000ff1e03f */
[----:B------:R-:W-:Y:S02]  /*00d0*/  UIADD3 UR4, UP1, UR4, 0x1f0, URZ ;  /* 0x000001f004047890 */ /* 0x000fe4000ff3e03f */
[----:B------:R-:W-:Y:S02]  /*00e0*/  UIADD3.X UR7, URZ, UR5, URZ, UP0, !UPT ;  /* 0x000000053f077290 */ /* 0x000fe400087fe43f */
[----:B------:R-:W-:-:S07]  /*00f0*/  UIADD3.X UR5, URZ, UR5, URZ, UP1, !UPT ;  /* 0x000000053f057290 */ /* 0x000fce0008ffe43f */
[----:B------:R0:W-:Y:S02]  /*0100*/  UTMACCTL.PF [UR6] ;  /* 0x00000000060079b9 */ /* 0x0001e40008040000 */
[----:B------:R0:W-:Y:S02]  /*0110*/  UTMACCTL.PF [UR4] ;  /* 0x00000000040079b9 */ /* 0x0001e40008040000 */
[----:B0-----:R-:W-:Y:S01]  /*0120*/  NOP ;  /* 0x0000000000007918 */ /* 0x001fe20000000000 */
.L_x_1:
[----:B------:R-:W-:Y:S05]  /*0130*/  BSYNC B0 ;  /* 0x0000000000007941 */ /* 0x000fea0003800000 */
.L_x_0:
[----:B------:R-:W0:Y:S02]  /*0140*/  SHFL.IDX PT, R8, R2, RZ, 0x1f ;  /* 0x00001fff02087589 */ /* 0x000e2400000e0000 */
[----:B0-----:R-:W-:-:S13]  /*0150*/  ISETP.NE.AND P0, PT, R8, RZ, PT ;  /* 0x000000ff0800720c */ /* 0x001fda0003f05270 */
[----:B------:R-:W-:Y:S05]  /*0160*/  @P0 BRA `(.L_x_2) ;  /* 0x0000000000b40947 */ /* 0x000fea0003800000 */
[----:B------:R-:W-:Y:S01]  /*0170*/  ELECT P0, URZ, PT ;  /* 0x00000000003f782f */ /* 0x000fe20003800000 */
[----:B------:R-:W-:-:S12]  /*0180*/  BSSY B0, `(.L_x_2) ;  /* 0x000002b000007945 */ /* 0x000fd80003800000 */
[----:B------:R-:W-:Y:S05]  /*0190*/  @!P0 BRA `(.L_x_3) ;  /* 0x0000000000a48947 */ /* 0x000fea0003800000 */
[----:B------:R-:W0:Y:S01]  /*01a0*/  S2UR UR8, SR_CgaCtaId ;  /* 0x00000000000879c3 */ /* 0x000e220000008800 */
[----:B------:R-:W-:Y:S01]  /*01b0*/  UMOV UR4, 0x400 ;  /* 0x0000040000047882 */ /* 0x000fe20000000000 */
[----:B------:R-:W-:Y:S01]  /*01c0*/  UMOV UR5, 0x1 ;  /* 0x0000000100057882 */ /* 0x000fe20000000000 */
[----:B------:R-:W-:Y:S02]  /*01d0*/  UMOV UR6, 0x2 ;  /* 0x0000000200067882 */ /* 0x000fe40000000000 */
[----:B------:R-:W-:-:S04]  /*01e0*/  UIADD3 UR6, -UR6, 0x100000, URZ ;  /* 0x0010000006067890 */ /* 0x000fc8000fffe13f */
[----:B------:R-:W-:Y:S02]  /*01f0*/  USHF.L.U32 UR7, UR6, 0xb, URZ ;  /* 0x0000000b06077899 */ /* 0x000fe4000800063f */
[----:B------:R-:W-:Y:S02]  /*0200*/  USHF.L.U32 UR6, UR6, 0x1, URZ ;  /* 0x0000000106067899 */ /* 0x000fe4000800063f */
[----:B0-----:R-:W-:Y:S02]  /*0210*/  ULEA UR8, UR8, UR4, 0x18 ;  /* 0x0000000408087291 */ /* 0x001fe4000f8ec03f */
[----:B------:R-:W-:-:S04]  /*0220*/  UIADD3 UR4, -UR5, 0x100000, URZ ;  /* 0x0010000005047890 */ /* 0x000fc8000fffe13f */
[----:B------:R-:W-:Y:S02]  /*0230*/  USHF.L.U32 UR5, UR4, 0xb, URZ ;  /* 0x0000000b04057899 */ /* 0x000fe4000800063f */
[----:B------:R-:W-:Y:S01]  /*0240*/  USHF.L.U32 UR4, UR4, 0x1, URZ ;  /* 0x0000000104047899 */ /* 0x000fe2000800063f */
[----:B------:R-:W0:Y:S11]  /*0250*/  FENCE.VIEW.ASYNC.S ;  /* 0x00000000000073c6 */ /* 0x000e360000000000 */
[----:B0-----:R0:W1:Y:S01]  /*0260*/  SYNCS.EXCH.64 URZ, [UR8], UR4 ;  /* 0x00000004083f75b2 */ /* 0x0010620008000100 */
[----:B------:R0:W2:Y:S01]  /*0270*/  SYNCS.EXCH.64 URZ, [UR8+0x70], UR6 ;  /* 0x00007006083f75b2 */ /* 0x0000a20008000100 */
[----:B------:R0:W3:Y:S01]  /*0280*/  SYNCS.EXCH.64 URZ, [UR8+0x8], UR4 ;  /* 0x00000804083f75b2 */ /* 0x0000e20008000100 */
[----:B------:R0:W4:Y:S01]  /*0290*/  SYNCS.EXCH.64 URZ, [UR8+0x78], UR6 ;  /* 0x00007806083f75b2 */ /* 0x0001220008000100 */
[----:B------:R0:W0:Y:S01]  /*02a0*/  SYNCS.EXCH.64 URZ, [UR8+0x10], UR4 ;  /* 0x00001004083f75b2 */ /* 0x0000220008000100 */
        /* <DEDUP_REMOVED lines=23> */
[----:B-1234-:R-:W-:Y:S01]  /*0420*/  NOP ;  /* 0x0000000000007918 */ /* 0x01efe20000000000 */
.L_x_3:
[----:B0-----:R-:W-:Y:S05]  /*0430*/  BSYNC B0 ;  /* 0x0000000000007941 */ /* 0x001fea0003800000 */
.L_x_2:
[----:B------:R-:W0:Y:S01]  /*0440*/  SHFL.IDX PT, R11, R2, RZ, 0x1f ;  /* 0x00001fff020b7589 */ /* 0x000e2200000e0000 */
[----:B------:R-:W1:Y:S01]  /*0450*/  S2UR UR12, SR_CTAID.X ;  /* 0x00000000000c79c3 */ /* 0x000e620000002500 */
[----:B------:R-:W-:Y:S02]  /*0460*/  SHF.R.S32.HI R3, RZ, 0x1f, R4 ;  /* 0x0000001fff037819 */ /* 0x000fe40000011404 */
[----:B------:R-:W-:Y:S01]  /*0470*/  ELECT P0, URZ, PT ;  /* 0x00000000003f782f */ /* 0x000fe20003800000 */
[----:B------:R-:W2:Y:S01]  /*0480*/  SHFL.IDX PT, R9, R2, RZ, 0x1f ;  /* 0x00001fff02097589 */ /* 0x000ea200000e0000 */
[----:B------:R-:W-:Y:S02]  /*0490*/  ELECT P1, URZ, PT ;  /* 0x00000000003f782f */ /* 0x000fe40003820000 */
[----:B------:R-:W-:Y:S01]  /*04a0*/  LEA.HI R3, R3, R4, RZ, 0x7 ;  /* 0x0000000403037211 */ /* 0x000fe200078f38ff */
[----:B------:R-:W-:Y:S01]  /*04b0*/  ULDC UR4, c[0x0][0x150] ;  /* 0x0000540000047ab9 */ /* 0x000fe20000000800 */
[----:B------:R-:W3:Y:S01]  /*04c0*/  S2R R6, SR_CTAID.Y ;  /* 0x0000000000067919 */ /* 0x000ee20000002600 */
[----:B------:R-:W4:Y:S01]  /*04d0*/  LDC R21, c[0x0][0x148] ;  /* 0x00005200ff157b82 */ /* 0x000f220000000800 */
[----:B------:R-:W-:Y:S01]  /*04e0*/  LOP3.LUT R3, R3, 0xffffff80, RZ, 0xc0, !PT ;  /* 0xffffff8003037812 */ /* 0x000fe200078ec0ff */
[----:B------:R-:W-:Y:S01]  /*04f0*/  UMOV UR11, 0x80 ;  /* 0x00000080000b7882 */ /* 0x000fe20000000000 */
[----:B------:R-:W-:Y:S01]  /*0500*/  NOP ;  /* 0x0000000000007918 */ /* 0x000fe20000000000 */
[----:B------:R-:W-:Y:S01]  /*0510*/  NOP ;  /* 0x0000000000007918 */ /* 0x000fe20000000000 */
[C---:B------:R-:W-:Y:S01]  /*0520*/  VIADD R35, R10.reuse, 0xffffffff ;  /* 0xffffffff0a237836 */ /* 0x040fe20000000000 */
[----:B------:R-:W-:Y:S01]  /*0530*/  ISETP.NE.AND P2, PT, R10, RZ, PT ;  /* 0x000000ff0a00720c */ /* 0x000fe20003f45270 */
[----:B------:R-:W-:Y:S01]  /*0540*/  IMAD.IADD R3, R4, 0x1, -R3 ;  /* 0x0000000104037824 */ /* 0x000fe200078e0a03 */
[----:B------:R-:W5:Y:S02]  /*0550*/  LDC R15, c[0x0][0x140] ;  /* 0x00005000ff0f7b82 */ /* 0x000f640000000800 */
[----:B------:R-:W-:-:S02]  /*0560*/  ISETP.GE.U32.AND P5, PT, R35, 0x2, PT ;  /* 0x000000022300780c */ /* 0x000fc40003fa6070 */
[----:B------:R-:W-:Y:S02]  /*0570*/  SHF.R.S32.HI R0, RZ, 0x1f, R3 ;  /* 0x0000001fff007819 */ /* 0x000fe40000011403 */
[----:B0-----:R-:W-:Y:S02]  /*0580*/  ISETP.NE.OR P0, PT, R11, RZ, !P0 ;  /* 0x000000ff0b00720c */ /* 0x001fe40004705670 */
[----:B------:R-:W0:Y:S01]  /*0590*/  LDC R14, c[0x0][0x144] ;  /* 0x00005100ff0e7b82 */ /* 0x000e220000000800 */
[----:B------:R-:W-:Y:S02]  /*05a0*/  SHF.R.S32.HI R11, RZ, 0x1f, R8 ;  /* 0x0000001fff0b7819 */ /* 0x000fe40000011408 */
[----:B--2---:R-:W-:Y:S02]  /*05b0*/  ISETP.NE.OR P1, PT, R9, RZ, !P1 ;  /* 0x000000ff0900720c */ /* 0x004fe40004f25670 */
[----:B------:R-:W-:Y:S02]  /*05c0*/  LEA.HI R11, R11, R8, RZ, 0x2 ;  /* 0x000000080b0b7211 */ /* 0x000fe400078f10ff */
[----:B-1----:R-:W-:-:S02]  /*05d0*/  I2FP.F32.U32 R13, UR12 ;  /* 0x0000000c000d7c45 */ /* 0x002fc40008201000 */
[----:B------:R-:W-:Y:S02]  /*05e0*/  LOP3.LUT R11, R11, 0x3ffffffc, RZ, 0xc0, !PT ;  /* 0x3ffffffc0b0b7812 */ /* 0x000fe400078ec0ff */
[----:B------:R-:W-:Y:S01]  /*05f0*/  LEA.HI R2, R0, R3, RZ, 0x3 ;  /* 0x0000000300027211 */ /* 0x000fe200078f18ff */
[----:B------:R-:W-:Y:S01]  /*0600*/  VOTEU.ALL UP0, P0 ;  /* 0x00000000003f7886 */ /* 0x000fe20000000000 */
[----:B------:R-:W-:Y:S01]  /*0610*/  FMUL R13, R13, UR4 ;  /* 0x000000040d0d7c20 */ /* 0x000fe20008400000 */
[----:B------:R-:W-:Y:S01]  /*0620*/  IMAD.IADD R11, R8, 0x1, -R11 ;  /* 0x00000001080b7824 */ /* 0x000fe200078e0a0b */
[----:B---3--:R-:W-:Y:S01]  /*0630*/  I2FP.F32.U32 R8, R6 ;  /* 0x0000000600087245 */ /* 0x008fe20000201000 */
[----:B------:R-:W-:Y:S01]  /*0640*/  VOTEU.ALL UP1, P1 ;  /* 0x00000000003f7886 */ /* 0x000fe20000820000 */
[----:B------:R-:W1:Y:S01]  /*0650*/  @!UP0 S2UR UR7, SR_CgaCtaId ;  /* 0x00000000000789c3 */ /* 0x000e620000008800 */
[----:B------:R-:W-:Y:S01]  /*0660*/  ULDC UR4, c[0x0][0x154] ;  /* 0x0000550000047ab9 */ /* 0x000fe20000000800 */
[--C-:B------:R-:W-:Y:S01]  /*0670*/  SHF.R.S32.HI R9, RZ, 0x3, R2.reuse ;  /* 0x00000003ff097819 */ /* 0x100fe20000011402 */
[----:B------:R-:W-:Y:S01]  /*0680*/  FMUL R8, R8, UR4 ;  /* 0x0000000408087c20 */ /* 0x000fe20008400000 */
[----:B------:R-:W-:Y:S01]  /*0690*/  SHF.R.S32.HI R12, RZ, 0x1f, R2 ;  /* 0x0000001fff0c7819 */ /* 0x000fe20000011402 */
[----:B------:R-:W2:Y:S01]  /*06a0*/  F2I.U32.TRUNC.NTZ R13, R13 ;  /* 0x0000000d000d7305 */ /* 0x000ea2000020f000 */
[----:B------:R-:W-:Y:S01]  /*06b0*/  SHF.R.S32.HI R2, RZ, 0x1f, R5 ;  /* 0x0000001fff027819 */ /* 0x000fe20000011405 */
[----:B------:R-:W-:Y:S01]  /*06c0*/  UMOV UR4, 0x20 ;  /* 0x0000002000047882 */ /* 0x000fe20000000000 */
[----:B------:R-:W3:Y:S01]  /*06d0*/  @!UP1 S2UR UR10, SR_CgaCtaId ;  /* 0x00000000000a99c3 */ /* 0x000ee20000008800 */
[----:B------:R-:W-:Y:S01]  /*06e0*/  LEA.HI R12, R12, R9, RZ, 0x2 ;  /* 0x000000090c0c7211 */ /* 0x000fe200078f10ff */
[----:B------:R-:W-:Y:S01]  /*06f0*/  @!UP0 UMOV UR6, 0x400 ;  /* 0x0000040000068882 */ /* 0x000fe20000000000 */
[----:B------:R-:W-:Y:S01]  /*0700*/  LEA.HI R2, R2, R5, RZ, 0x2 ;  /* 0x0000000502027211 */ /* 0x000fe200078f10ff */
[----:B------:R-:W-:-:S04]  /*0710*/  @!UP0 UIADD3 UR4, -UR4, 0x100000, URZ ;  /* 0x0010000004048890 */ /* 0x000fc8000fffe13f */
[----:B------:R-:W-:Y:S02]  /*0720*/  @!UP0 USHF.L.U32 UR5, UR4, 0xb, URZ ;  /* 0x0000000b04058899 */ /* 0x000fe4000800063f */
[----:B------:R-:W-:Y:S01]  /*0730*/  @!UP0 USHF.L.U32 UR4, UR4, 0x1, URZ ;  /* 0x0000000104048899 */ /* 0x000fe2000800063f */
[----:B------:R-:W4:Y:S01]  /*0740*/  F2I.U32.TRUNC.NTZ R8, R8 ;  /* 0x0000000800087305 */ /* 0x000f22000020f000 */
[----:B------:R-:W-:Y:S01]  /*0750*/  LOP3.LUT R12, R12, 0xfffffffc, RZ, 0xc0, !PT ;  /* 0xfffffffc0c0c7812 */ /* 0x000fe200078ec0ff */
[----:B------:R-:W-:Y:S01]  /*0760*/  @!UP1 UMOV UR9, 0x400 ;  /* 0x0000040000099882 */ /* 0x000fe20000000000 */
[----:B------:R-:W-:Y:S01]  /*0770*/  LOP3.LUT R2, R2, 0xfffffffc, RZ, 0xc0, !PT ;  /* 0xfffffffc02027812 */ /* 0x000fe200078ec0ff */
[----:B------:R-:W-:Y:S01]  /*0780*/  VOTEU.ALL UP2, P1 ;  /* 0x00000000003f7886 */ /* 0x000fe20000840000 */
[----:B------:R-:W-:Y:S01]  /*0790*/  VOTEU.ALL UP3, P1 ;  /* 0x00000000003f7886 */ /* 0x000fe20000860000 */
[----:B------:R-:W-:Y:S01]  /*07a0*/  IMAD.IADD R12, R9, 0x1, -R12 ;  /* 0x00000001090c7824 */ /* 0x000fe200078e0a0c */
[----:B------:R-:W-:Y:S01]  /*07b0*/  VOTEU.ALL UP4, P1 ;  /* 0x00000000003f7886 */ /* 0x000fe20000880000 */
[----:B------:R-:W-:Y:S01]  /*07c0*/  IMAD.IADD R5, R5, 0x1, -R2 ;  /* 0x0000000105057824 */ /* 0x000fe200078e0a02 */
[----:B------:R-:W-:Y:S01]  /*07d0*/  VOTEU.ALL UP5, P1 ;  /* 0x00000000003f7886 */ /* 0x000fe200008a0000 */
[----:B------:R-:W-:Y:S01]  /*07e0*/  IMAD R11, R11, 0x4, R12 ;  /* 0x000000040b0b7824 */ /* 0x000fe200078e020c */
[----:B-1----:R-:W-:Y:S01]  /*07f0*/  @!UP0 ULEA UR8, UR7, UR6, 0x18 ;  /* 0x0000000607088291 */ /* 0x002fe2000f8ec03f */
[----:B--2---:R-:W-:Y:S01]  /*0800*/  IMAD.MOV R13, RZ, RZ, -R13 ;  /* 0x000000ffff0d7224 */ /* 0x004fe200078e0a0d */
[----:B------:R-:W-:-:S04]  /*0810*/  @!UP1 UIADD3 UR6, -UR11, 0x100000, URZ ;  /* 0x001000000b069890 */ /* 0x000fc8000fffe13f */
[----:B------:R-:W-:Y:S02]  /*0820*/  @!UP1 USHF.L.U32 UR7, UR6, 0xb, URZ ;  /* 0x0000000b06079899 */ /* 0x000fe4000800063f */
[----:B------:R-:W-:Y:S01]  /*0830*/  @!UP1 USHF.L.U32 UR6, UR6, 0x1, URZ ;  /* 0x0000000106069899 */ /* 0x000fe2000800063f */
[----:B------:R-:W-:Y:S01]  /*0840*/  IMAD.SHL.U32 R56, R11, 0x4, RZ ;  /* 0x000000040b387824 */ /* 0x000fe200078e00ff */
[----:B------:R-:W-:Y:S01]  /*0850*/  ISETP.NE.AND P1, PT, R5, 0x3, PT ;  /* 0x000000030500780c */ /* 0x000fe20003f25270 */
[----:B----4-:R-:W-:Y:S01]  /*0860*/  IMAD.MOV R24, RZ, RZ, -R8 ;  /* 0x000000ffff187224 */ /* 0x010fe200078e0a08 */
[----:B-----5:R-:W-:Y:S01]  /*0870*/  ISETP.EQ.U32.AND P3, PT, R15, 0x1, PT ;  /* 0x000000010f00780c */ /* 0x020fe20003f62070 */
[----:B------:R-:W-:Y:S01]  /*0880*/  VOTEU.ALL UP0, P0 ;  /* 0x00000000003f7886 */ /* 0x000fe20000000000 */
[----:B---3--:R-:W-:Y:S01]  /*0890*/  @!UP1 ULEA UR9, UR10, UR9, 0x18 ;  /* 0x000000090a099291 */ /* 0x008fe2000f8ec03f */
[----:B------:R-:W-:Y:S01]  /*08a0*/  IMAD R9, R21, R24, R6 ;  /* 0x0000001815097224 */ /* 0x000fe200078e0206 */
[----:B------:R-:W-:Y:S01]  /*08b0*/  LOP3.LUT R56, R11, 0xc, R56, 0x78, !PT ;  /* 0x0000000c0b387812 */ /* 0x000fe200078e7838 */
[----:B0-----:R-:W-:Y:S01]  /*08c0*/  IMAD R20, R14, R13, UR12 ;  /* 0x0000000c0e147e24 */ /* 0x001fe2000f8e020d */
[----:B------:R-:W-:Y:S01]  /*08d0*/  VOTEU.ALL UP1, P0 ;  /* 0x00000000003f7886 */ /* 0x000fe20000020000 */
[----:B------:R-:W-:Y:S01]  /*08e0*/  LOP3.LUT P0, RZ, R3, 0x7, RZ, 0xc0, !PT ;  /* 0x0000000703ff7812 */ /* 0x000fe2000780c0ff */
[----:B------:R-:W0:Y:S02]  /*08f0*/  FENCE.VIEW.ASYNC.S ;  /* 0x00000000000073c6 */ /* 0x000e240000000000 */
[----:B0-----:R0:W1:Y:S01]  /*0900*/  @!UP0 SYNCS.EXCH.64 URZ, [UR8+0x110], UR4 ;  /* 0x00011004083f85b2 */ /* 0x0010620008000100 */
[----:B------:R-:W-:Y:S01]  /*0910*/  ISETP.NE.AND P4, PT, R9, R56, PT ;  /* 0x000000380900720c */ /* 0x000fe20003f85270 */
[----:B------:R0:W2:Y:S01]  /*0920*/  SHFL.IDX PT, R14, R7, RZ, 0x1f ;  /* 0x00001fff070e7589 */ /* 0x0000a200000e0000 */
[----:B------:R-:W-:-:S02]  /*0930*/  ISETP.EQ.OR P1, PT, R5, RZ, !P1 ;  /* 0x000000ff0500720c */ /* 0x000fc40004f22670 */
[----:B------:R-:W-:Y:S02]  /*0940*/  ISETP.LT.U32.AND P0, PT, R56, 0x2, !P0 ;  /* 0x000000023800780c */ /* 0x000fe40004701070 */
[----:B------:R-:W-:Y:S02]  /*0950*/  ISETP.EQ.OR P4, PT, R20, RZ, !P4 ;  /* 0x000000ff1400720c */ /* 0x000fe40006782670 */
[----:B------:R-:W-:Y:S02]  /*0960*/  ISETP.EQ.AND P1, PT, R10, RZ, P1 ;  /* 0x000000ff0a00720c */ /* 0x000fe40000f22270 */
[----:B------:R-:W-:Y:S02]  /*0970*/  PLOP3.LUT P0, PT, P0, P4, PT, 0x80, 0x0 ;  /* 0x000000000000781c */ /* 0x000fe40000709070 */
[----:B------:R-:W-:Y:S02]  /*0980*/  SEL R16, RZ, 0x1, !P1 ;  /* 0x00000001ff107807 */ /* 0x000fe40004800000 */
[----:B------:R-:W-:Y:S01]  /*0990*/  P2R R67, PR, RZ, 0x1 ;  /* 0x00000001ff437803 */ /* 0x000fe20000000000 */
[----:B------:R0:W3:Y:S01]  /*09a0*/  @!UP1 SYNCS.EXCH.64 URZ, [UR8+0x118], UR4 ;  /* 0x00011804083f95b2 */ /* 0x0000e20008000100 */
[----:B------:R-:W-:Y:S01]  /*09b0*/  NOP ;  /* 0x0000000000007918 */ /* 0x000fe20000000000 */
[----:B------:R-:W-:Y:S01]  /*09c0*/  SEL R16, R16, 0x2, P5 ;  /* 0x0000000210107807 */ /* 0x000fe20002800000 */
[----:B------:R0:W4:Y:S01]  /*09d0*/  @!UP2 SYNCS.EXCH.64 URZ, [UR9+0xf0], UR6 ;  /* 0x0000f006093fa5b2 */ /* 0x0001220008000100 */
[----:B------:R0:W0:Y:S01]  /*09e0*/  @!UP3 SYNCS.EXCH.64 URZ, [UR9+0xf8], UR6 ;  /* 0x0000f806093fb5b2 */ /* 0x0000220008000100 */
[----:B------:R0:W0:Y:S01]  /*09f0*/  @!UP4 SYNCS.EXCH.64 URZ, [UR9+0x100], UR6 ;  /* 0x00010006093fc5b2 */ /* 0x0000220008000100 */
[----:B------:R0:W0:Y:S01]  /*0a00*/  @!UP5 SYNCS.EXCH.64 URZ, [UR9+0x108], UR6 ;  /* 0x00010806093fd5b2 */ /* 0x0000220008000100 */
[----:B------:R-:W-:Y:S01]  /*0a10*/  NOP ;  /* 0x0000000000007918 */ /* 0x000fe20000000000 */
[----:B-1----:R-:W-:Y:S05]  /*0a20*/  @!P3 BRA `(.L_x_4) ;  /* 0x000000000008b947 */ /* 0x002fea0003800000 */
[----:B0--34-:R-:W-:Y:S01]  /*0a30*/  UCGABAR_ARV ;  /* 0x00000000000079c7 */ /* 0x019fe20008000000 */
[----:B------:R-:W-:Y:S05]  /*0a40*/  BRA `(.L_x_5) ;  /* 0x0000000000047947 */ /* 0x000fea0003800000 */
.L_x_4:
[----:B0--34-:R-:W-:Y:S01]  /*0a50*/  NOP ;  /* 0x0000000000007918 */ /* 0x019fe20000000000 */
.L_x_5:
[----:B------:R-:W-:Y:S01]  /*0a60*/  ULDC.64 UR4, c[0x0][0x598] ;  /* 0x0001660000047ab9 */ /* 0x000fe20000000a00 */
[----:B------:R-:W-:Y:S01]  /*0a70*/  ULDC.64 UR36, c[0x0][0x208] ;  /* 0x0000820000247ab9 */ /* 0x000fe20000000a00 */
[----:B------:R-:W-:-:S04]  /*0a80*/  ISETP.NE.U32.AND P0, PT, RZ, UR4, PT ;  /* 0x00000004ff007c0c */ /* 0x000fc8000bf05070 */
[----:B------:R-:W-:-:S13]  /*0a90*/  ISETP.NE.AND.EX P0, PT, RZ, UR5, PT, P0 ;  /* 0x00000005ff007c0c */ /* 0x000fda000bf05300 */
[----:B------:R-:W-:Y:S05]  /*0aa0*/  @!P0 BRA `(.L_x_6) ;  /* 0x00000000001c8947 */ /* 0x000fea0003800000 */
[----:B------:R-:W0:Y:S02]  /*0ab0*/  LDC.64 R8, c[0x0][0x598] ;  /* 0x00016600ff087b82 */ /* 0x000e240000000a00 */
[----:B0-----:R-:W3:Y:S02]  /*0ac0*/  LDG.E.64 R8, desc[UR36][R8.64] ;  /* 0x0000002408087981 */ /* 0x001ee4000c1e1b00 */
[----:B---3--:R-:W-:-:S04]  /*0ad0*/  ISETP.NE.U32.AND P0, PT, R8, RZ, PT ;  /* 0x000000ff0800720c */ /* 0x008fc80003f05070 */
[----:B------:R-:W-:-:S13]  /*0ae0*/  ISETP.NE.AND.EX P0, PT, R9, RZ, PT, P0 ;  /* 0x000000ff0900720c */ /* 0x000fda0003f05300 */
[----:B------:R-:W-:Y:S05]  /*0af0*/  @!P0 BRA `(.L_x_6) ;  /* 0x0000000000088947 */ /* 0x000fea0003800000 */
[----:B------:R0:W5:Y:S01]  /*0b00*/  LD.E R57, desc[UR36][R8.64] ;  /* 0x0000002408397980 */ /* 0x000162000c101900 */
[----:B------:R-:W-:Y:S05]  /*0b10*/  BRA `(.L_x_7) ;  /* 0x0000000000247947 */ /* 0x000fea0003800000 */
.L_x_6:
[----:B------:R-:W-:Y:S02]  /*0b20*/  ULDC.64 UR4, c[0x0][0x588] ;  /* 0x0001620000047ab9 */ /* 0x000fe40000000a00 */
[----:B------:R-:W-:-:S04]  /*0b30*/  ISETP.NE.U32.AND P0, PT, RZ, UR4, PT ;  /* 0x00000004ff007c0c */ /* 0x000fc8000bf05070 */
[----:B------:R-:W-:-:S13]  /*0b40*/  ISETP.NE.AND.EX P0, PT, RZ, UR5, PT, P0 ;  /* 0x00000005ff007c0c */ /* 0x000fda000bf05300 */
[----:B------:R-:W-:Y:S05]  /*0b50*/  @!P0 BRA `(.L_x_8) ;  /* 0x00000000000c8947 */ /* 0x000fea0003800000 */
[----:B------:R-:W0:Y:S02]  /*0b60*/  LDC.64 R8, c[0x0][0x588] ;  /* 0x00016200ff087b82 */ /* 0x000e240000000a00 */
[----:B0-----:R1:W5:Y:S01]  /*0b70*/  LDG.E R57, desc[UR36][R8.64] ;  /* 0x0000002408397981 */ /* 0x001362000c1e1900 */
[----:B------:R-:W-:Y:S05]  /*0b80*/  BRA `(.L_x_7) ;  /* 0x0000000000087947 */ /* 0x000fea0003800000 */
.L_x_8:
[----:B------:R-:W-:Y:S02]  /*0b90*/  ULDC UR4, c[0x0][0x580] ;  /* 0x0001600000047ab9 */ /* 0x000fe40000000800 */
[----:B------:R-:W-:-:S07]  /*0ba0*/  IMAD.U32 R57, RZ, RZ, UR4 ;  /* 0x00000004ff397e24 */ /* 0x000fce000f8e00ff */
.L_x_7:
[----:B------:R-:W-:Y:S02]  /*0bb0*/  ULDC.64 UR4, c[0x0][0x5a0] ;  /* 0x0001680000047ab9 */ /* 0x000fe40000000a00 */
[----:B------:R-:W-:-:S04]  /*0bc0*/  ISETP.NE.U32.AND P0, PT, RZ, UR4, PT ;  /* 0x00000004ff007c0c */ /* 0x000fc8000bf05070 */
[----:B------:R-:W-:-:S13]  /*0bd0*/  ISETP.NE.AND.EX P0, PT, RZ, UR5, PT, P0 ;  /* 0x00000005ff007c0c */ /* 0x000fda000bf05300 */
[----:B------:R-:W-:Y:S05]  /*0be0*/  @!P0 BRA `(.L_x_9) ;  /* 0x00000000001c8947 */ /* 0x000fea0003800000 */
[----:B01----:R-:W0:Y:S02]  /*0bf0*/  LDC.64 R8, c[0x0][0x5a0] ;  /* 0x00016800ff087b82 */ /* 0x003e240000000a00 */
[----:B0-----:R-:W3:Y:S02]  /*0c00*/  LDG.E.64 R8, desc[UR36][R8.64] ;  /* 0x0000002408087981 */ /* 0x001ee4000c1e1b00 */
[----:B---3--:R-:W-:-:S04]  /*0c10*/  ISETP.NE.U32.AND P0, PT, R8, RZ, PT ;  /* 0x000000ff0800720c */ /* 0x008fc80003f05070 */
[----:B------:R-:W-:-:S13]  /*0c20*/  ISETP.NE.AND.EX P0, PT, R9, RZ, PT, P0 ;  /* 0x000000ff0900720c */ /* 0x000fda0003f05300 */
[----:B------:R-:W-:Y:S05]  /*0c30*/  @!P0 BRA `(.L_x_9) ;  /* 0x0000000000088947 */ /* 0x000fea0003800000 */
[----:B------:R0:W5:Y:S01]  /*0c40*/  LD.E R58, desc[UR36][R8.64] ;  /* 0x00000024083a7980 */ /* 0x000162000c101900 */
[----:B------:R-:W-:Y:S05]  /*0c50*/  BRA `(.L_x_10) ;  /* 0x0000000000247947 */ /* 0x000fea0003800000 */
.L_x_9:
[----:B------:R-:W-:Y:S02]  /*0c60*/  ULDC.64 UR4, c[0x0][0x590] ;  /* 0x0001640000047ab9 */ /* 0x000fe40000000a00 */
[----:B------:R-:W-:-:S04]  /*0c70*/  ISETP.NE.U32.AND P0, PT, RZ, UR4, PT ;  /* 0x00000004ff007c0c */ /* 0x000fc8000bf05070 */
[----:B------:R-:W-:-:S13]  /*0c80*/  ISETP.NE.AND.EX P0, PT, RZ, UR5, PT, P0 ;  /* 0x00000005ff007c0c */ /* 0x000fda000bf05300 */
[----:B------:R-:W-:Y:S05]  /*0c90*/  @!P0 BRA `(.L_x_11) ;  /* 0x00000000000c8947 */ /* 0x000fea0003800000 */
[----:B------:R-:W3:Y:S02]  /*0ca0*/  LDC.64 R58, c[0x0][0x590] ;  /* 0x00016400ff3a7b82 */ /* 0x000ee40000000a00 */
[----:B---3--:R3:W5:Y:S01]  /*0cb0*/  LDG.E R58, desc[UR36][R58.64] ;  /* 0x000000243a3a7981 */ /* 0x008762000c1e1900 */
[----:B------:R-:W-:Y:S05]  /*0cc0*/  BRA `(.L_x_10) ;  /* 0x0000000000087947 */ /* 0x000fea0003800000 */
.L_x_11:
[----:B------:R-:W-:Y:S02]  /*0cd0*/  ULDC UR4, c[0x0][0x584] ;  /* 0x0001610000047ab9 */ /* 0x000fe40000000800 */
[----:B------:R-:W-:-:S07]  /*0ce0*/  IMAD.U32 R58, RZ, RZ, UR4 ;  /* 0x00000004ff3a7e24 */ /* 0x000fce000f8e00ff */
.L_x_10:
[----:B------:R-:W4:Y:S01]  /*0cf0*/  LDC R2, c[0x0][0x65c] ;  /* 0x00019700ff027b82 */ /* 0x000f220000000800 */
[----:B------:R-:W-:Y:S01]  /*0d00*/  ULDC UR6, c[0x0][0x28c] ;  /* 0x0000a30000067ab9 */ /* 0x000fe20000000800 */
[----:B------:R-:W-:Y:S01]  /*0d10*/  ISETP.NE.AND P0, PT, R10, 0x2, PT ;  /* 0x000000020a00780c */ /* 0x000fe20003f05270 */
[----:B------:R-:W-:Y:S01]  /*0d20*/  UIADD3 UR6, UR6, 0x3f, URZ ;  /* 0x0000003f06067890 */ /* 0x000fe2000fffe03f */
[----:B01----:R-:W-:Y:S01]  /*0d30*/  IMAD.U32 R8, RZ, RZ, UR12 ;  /* 0x0000000cff087e24 */ /* 0x003fe2000f8e00ff */
[----:B------:R-:W-:Y:S01]  /*0d40*/  UMOV UR38, URZ ;  /* 0x0000003f00267c82 */ /* 0x000fe20008000000 */
[----:B------:R-:W-:Y:S01]  /*0d50*/  IMAD.MOV.U32 R9, RZ, RZ, RZ ;  /* 0x000000ffff097224 */ /* 0x000fe200078e00ff */
[----:B------:R-:W-:Y:S01]  /*0d60*/  USHF.R.S32.HI UR7, URZ, 0x1f, UR6 ;  /* 0x0000001f3f077899 */ /* 0x000fe20008011406 */
[----:B------:R-:W-:Y:S01]  /*0d70*/  UMOV UR39, URZ ;  /* 0x0000003f00277c82 */ /* 0x000fe20008000000 */
[----:B------:R-:W-:Y:S02]  /*0d80*/  ULDC.64 UR8, c[0x0][0x650] ;  /* 0x0001940000087ab9 */ /* 0x000fe40000000a00 */
[----:B------:R-:W-:-:S04]  /*0d90*/  ULEA.HI UR7, UR7, UR6, URZ, 0x6 ;  /* 0x0000000607077291 */ /* 0x000fc8000f8f303f */
[----:B------:R-:W-:Y:S01]  /*0da0*/  USHF.R.S32.HI UR40, URZ, 0x6, UR7 ;  /* 0x000000063f287899 */ /* 0x000fe20008011407 */
[----:B----4-:R-:W-:-:S13]  /*0db0*/  ISETP.NE.AND P1, PT, R2, 0x1, PT ;  /* 0x000000010200780c */ /* 0x010fda0003f25270 */
[----:B------:R-:W0:Y:S01]  /*0dc0*/  @P1 LDC R19, c[0x0][0x10] ;  /* 0x00000400ff131b82 */ /* 0x000e220000000800 */
[----:B------:R-:W-:Y:S02]  /*0dd0*/  @P1 IMAD.MOV.U32 R7, RZ, RZ, RZ ;  /* 0x000000ffff071224 */ /* 0x000fe400078e00ff */
[----:B------:R-:W-:-:S05]  /*0de0*/  @P1 IMAD.MOV.U32 R17, RZ, RZ, RZ ;  /* 0x000000ffff111224 */ /* 0x000fca00078e00ff */
[----:B------:R-:W1:Y:S01]  /*0df0*/  @!P1 LDC R11, c[0x0][0xc] ;  /* 0x00000300ff0b9b82 */ /* 0x000e620000000800 */
[----:B------:R-:W-:Y:S01]  /*0e00*/  ULDC UR4, c[0x0][0xc] ;  /* 0x0000030000047ab9 */ /* 0x000fe20000000800 */
[----:B------:R-:W-:Y:S02]  /*0e10*/  ULDC UR5, c[0x0][0x10] ;  /* 0x0000040000057ab9 */ /* 0x000fe40000000800 */
[----:B------:R-:W-:-:S04]  /*0e20*/  UIMAD.WIDE.U32 UR4, UR4, UR5, URZ ;  /* 0x00000005040472a5 */ /* 0x000fc8000f8e003f */
[----:B------:R-:W4:Y:S01]  /*0e30*/  LDC R2, c[0x0][0x14] ;  /* 0x00000500ff027b82 */ /* 0x000f220000000800 */
[----:B0-----:R-:W-:-:S04]  /*0e40*/  @P1 IMAD.WIDE.U32 R18, R19, UR12, R6 ;  /* 0x0000000c13121c25 */ /* 0x001fc8000f8e0006 */
[----:B------:R-:W-:Y:S02]  /*0e50*/  @P1 IMAD.IADD R17, R19, 0x1, R17 ;  /* 0x0000000113111824 */ /* 0x000fe400078e0211 */
[----:B-1----:R-:W-:-:S04]  /*0e60*/  @!P1 IMAD.WIDE.U32 R8, R6, R11, R8 ;  /* 0x0000000b06089225 */ /* 0x002fc800078e0008 */
[----:B------:R-:W-:Y:S02]  /*0e70*/  @!P1 IMAD.MOV.U32 R18, RZ, RZ, R8 ;  /* 0x000000ffff129224 */ /* 0x000fe400078e0008 */
[----:B------:R-:W-:Y:S02]  /*0e80*/  @!P1 IMAD.MOV.U32 R17, RZ, RZ, R9 ;  /* 0x000000ffff119224 */ /* 0x000fe400078e0009 */
[----:B----4-:R-:W-:-:S04]  /*0e90*/  IMAD.WIDE.U32 R12, R2, UR4, RZ ;  /* 0x00000004020c7c25 */ /* 0x010fc8000f8e00ff */
[----:B------:R-:W-:Y:S01]  /*0ea0*/  IMAD R23, R2, UR5, RZ ;  /* 0x0000000502177c24 */ /* 0x000fe2000f8e02ff */
[----:B------:R0:W-:Y:S03]  /*0eb0*/  STL.64 [R1], R12 ;  /* 0x0000000c01007387 */ /* 0x0001e60000100a00 */
[----:B------:R-:W-:Y:S01]  /*0ec0*/  IMAD.IADD R23, R13, 0x1, R23 ;  /* 0x000000010d177824 */ /* 0x000fe200078e0217 */
[----:B------:R-:W-:Y:S06]  /*0ed0*/  @P0 BRA `(.L_x_12) ;  /* 0x0000000000240947 */ /* 0x000fec0003800000 */
[----:B------:R-:W-:Y:S01]  /*0ee0*/  USHF.R.U32.HI UR4, URZ, 0x1, UR40 ;  /* 0x000000013f047899 */ /* 0x000fe20008011628 */
[----:B------:R-:W-:Y:S01]  /*0ef0*/  IADD3 R18, P0, R18, R12, RZ ;  /* 0x0000000c12127210 */ /* 0x000fe20007f1e0ff */
[----:B------:R-:W-:Y:S02]  /*0f00*/  UISETP.GE.U32.AND UP0, UPT, UR40, 0xe, UPT ;  /* 0x0000000e2800788c */ /* 0x000fe4000bf06070 */
[----:B------:R-:W-:Y:S02]  /*0f10*/  UIMAD.WIDE.U32 UR4, UR4, -0x6db6db6d, URZ ;  /* 0x92492493040478a5 */ /* 0x000fe4000f8e003f */
[----:B------:R-:W-:Y:S01]  /*0f20*/  IMAD.X R17, R23, 0x1, R17, P0 ;  /* 0x0000000117117824 */ /* 0x000fe200000e0611 */
[----:B------:R-:W-:Y:S01]  /*0f30*/  UMOV UR39, URZ ;  /* 0x0000003f00277c82 */ /* 0x000fe20008000000 */
[----:B------:R-:W-:-:S04]  /*0f40*/  USHF.R.U32.HI UR4, URZ, 0x2, UR5 ;  /* 0x000000023f047899 */ /* 0x000fc80008011605 */
[----:B------:R-:W-:Y:S02]  /*0f50*/  UIMAD UR38, UR4, -0xe, UR40 ;  /* 0xfffffff2042678a4 */ /* 0x000fe4000f8e0228 */
[----:B------:R-:W-:-:S12]  /*0f60*/  @UP0 ULOP3.LUT UR39, UR4, 0x1, URZ, 0xc0, !UPT ;  /* 0x0000000104270892 */ /* 0x000fd8000f8ec03f */
.L_x_12:
[----:B------:R-:W-:Y:S01]  /*0f70*/  ISETP.GE.U32.AND P0, PT, R18, UR8, PT ;  /* 0x0000000812007c0c */ /* 0x000fe2000bf06070 */
[----:B------:R-:W-:Y:S01]  /*0f80*/  IMAD.MOV.U32 R19, RZ, RZ, -0x1 ;  /* 0xffffffffff137424 */ /* 0x000fe200078e00ff */
[----:B------:R-:W-:Y:S01]  /*0f90*/  PRMT R8, RZ, 0x7610, R8 ;  /* 0x00007610ff087816 */ /* 0x000fe20000000008 */
[----:B------:R-:W-:Y:S01]  /*0fa0*/  IMAD.MOV.U32 R22, RZ, RZ, -0x1 ;  /* 0xffffffffff167424 */ /* 0x000fe200078e00ff */
[----:B------:R-:W-:Y:S01]  /*0fb0*/  ISETP.GE.U32.AND.EX P0, PT, R17, UR9, PT, P0 ;  /* 0x0000000911007c0c */ /* 0x000fe2000bf06100 */
[----:B------:R-:W-:-:S12]  /*0fc0*/  IMAD.MOV.U32 R2, RZ, RZ, -0x1 ;  /* 0xffffffffff027424 */ /* 0x000fd800078e00ff */
[----:B------:R-:W-:Y:S05]  /*0fd0*/  @P0 BRA `(.L_x_13) ;  /* 0x00000004002c0947 */ /* 0x000fea0003800000 */
[----:B------:R-:W1:Y:S01]  /*0fe0*/  LDC.64 R26, c[0x0][0x628] ;  /* 0x00018a00ff1a7b82 */ /* 0x000e620000000a00 */
[----:B------:R-:W-:Y:S02]  /*0ff0*/  IMAD.MOV.U32 R8, RZ, RZ, R18 ;  /* 0x000000ffff087224 */ /* 0x000fe400078e0012 */
[----:B------:R-:W-:-:S05]  /*1000*/  IMAD.MOV.U32 R9, RZ, RZ, R17 ;  /* 0x000000ffff097224 */ /* 0x000fca00078e0011 */
[----:B------:R-:W4:Y:S08]  /*1010*/  LDC R2, c[0x0][0x630] ;  /* 0x00018c00ff027b82 */ /* 0x000f300000000800 */
[----:B------:R-:W0:Y:S01]  /*1020*/  LDC.64 R28, c[0x0][0x620] ;  /* 0x00018800ff1c7b82 */ /* 0x000e220000000a00 */
[----:B-1----:R-:W-:-:S04]  /*1030*/  ISETP.NE.U32.AND P0, PT, R26, RZ, PT ;  /* 0x000000ff1a00720c */ /* 0x002fc80003f05070 */
[----:B------:R-:W-:-:S13]  /*1040*/  ISETP.NE.AND.EX P0, PT, R27, RZ, PT, P0 ;  /* 0x000000ff1b00720c */ /* 0x000fda0003f05300 */
[----:B0---4-:R-:W-:Y:S05]  /*1050*/  @!P0 BRA `(.L_x_14) ;  /* 0x0000000000288947 */ /* 0x011fea0003800000 */
[----:B------:R-:W0:Y:S02]  /*1060*/  LDC R13, c[0x0][0x634] ;  /* 0x00018d00ff0d7b82 */ /* 0x000e240000000800 */
[----:B0-----:R-:W-:-:S05]  /*1070*/  IADD3 R13, P0, R18, R13, RZ ;  /* 0x0000000d120d7210 */ /* 0x001fca0007f1e0ff */
[----:B------:R-:W-:-:S04]  /*1080*/  IMAD.X R15, RZ, RZ, R17, P0 ;  /* 0x000000ffff0f7224 */ /* 0x000fc800000e0611 */
[----:B------:R-:W-:-:S04]  /*1090*/  IMAD.WIDE.U32 R8, R15, R26, RZ ;  /* 0x0000001a0f087225 */ /* 0x000fc800078e00ff */
[----:B------:R-:W-:-:S04]  /*10a0*/  IMAD.WIDE.U32 R10, P0, R13, R27, R8 ;  /* 0x0000001b0d0a7225 */ /* 0x000fc80007800008 */
[----:B------:R-:W-:-:S04]  /*10b0*/  IMAD.WIDE.U32 R8, R13, R26, RZ ;  /* 0x0000001a0d087225 */ /* 0x000fc800078e00ff */
[----:B------:R-:W-:Y:S01]  /*10c0*/  IMAD.X R13, RZ, RZ, RZ, P0 ;  /* 0x000000ffff0d7224 */ /* 0x000fe200000e06ff */
[----:B------:R-:W-:Y:S01]  /*10d0*/  IADD3 RZ, P0, R9, R10, RZ ;  /* 0x0000000a09ff7210 */ /* 0x000fe20007f1e0ff */
[----:B------:R-:W-:-:S04]  /*10e0*/  IMAD.MOV.U32 R12, RZ, RZ, R11 ;  /* 0x000000ffff0c7224 */ /* 0x000fc800078e000b */
[----:B------:R-:W-:-:S08]  /*10f0*/  IMAD.WIDE.U32.X R8, R15, R27, R12, P0 ;  /* 0x0000001b0f087225 */ /* 0x000fd000000e040c */
.L_x_14:
[----:B------:R-:W0:Y:S01]  /*1100*/  LDC.64 R32, c[0x0][0x640] ;  /* 0x00019000ff207b82 */ /* 0x000e220000000a00 */
[-C--:B------:R-:W-:Y:S01]  /*1110*/  SHF.R.U64 R30, R8, R2.reuse, R9 ;  /* 0x00000002081e7219 */ /* 0x080fe20000001209 */
[----:B------:R-:W-:Y:S01]  /*1120*/  IMAD.MOV.U32 R19, RZ, RZ, R17 ;  /* 0x000000ffff137224 */ /* 0x000fe200078e0011 */
[----:B------:R-:W-:Y:S02]  /*1130*/  SHF.R.U32.HI R2, RZ, R2, R9 ;  /* 0x00000002ff027219 */ /* 0x000fe40000011609 */
[----:B------:R-:W-:-:S03]  /*1140*/  IADD3 R11, P0, RZ, -R30, RZ ;  /* 0x8000001eff0b7210 */ /* 0x000fc60007f1e0ff */
[----:B------:R-:W1:Y:S02]  /*1150*/  LDC R10, c[0x0][0x618] ;  /* 0x00018600ff0a7b82 */ /* 0x000e640000000800 */
[----:B------:R-:W-:-:S04]  /*1160*/  IMAD.X R9, RZ, RZ, ~R2, P0 ;  /* 0x000000ffff097224 */ /* 0x000fc800000e0e02 */
[-C--:B------:R-:W-:Y:S02]  /*1170*/  IMAD R2, R9, R28.reuse, RZ ;  /* 0x0000001c09027224 */ /* 0x080fe400078e02ff */
[----:B------:R-:W4:Y:S01]  /*1180*/  LDC R13, c[0x0][0x608] ;  /* 0x00018200ff0d7b82 */ /* 0x000f220000000800 */
[----:B------:R-:W-:-:S04]  /*1190*/  IMAD.WIDE.U32 R8, R11, R28, R18 ;  /* 0x0000001c0b087225 */ /* 0x000fc800078e0012 */
[----:B------:R-:W-:Y:S02]  /*11a0*/  IMAD R11, R11, R29, R2 ;  /* 0x0000001d0b0b7224 */ /* 0x000fe400078e0202 */
[----:B------:R-:W-:Y:S01]  /*11b0*/  IMAD.MOV.U32 R2, RZ, RZ, -0x1 ;  /* 0xffffffffff027424 */ /* 0x000fe200078e00ff */
[----:B------:R-:W2:Y:S01]  /*11c0*/  LDC R31, c[0x0][0x658] ;  /* 0x00019600ff1f7b82 */ /* 0x000ea20000000800 */
[----:B------:R-:W-:Y:S01]  /*11d0*/  IMAD.IADD R9, R9, 0x1, R11 ;  /* 0x0000000109097824 */ /* 0x000fe200078e020b */
[----:B0-----:R-:W-:Y:S01]  /*11e0*/  ISETP.NE.U32.AND P0, PT, R32, RZ, PT ;  /* 0x000000ff2000720c */ /* 0x001fe20003f05070 */
[----:B------:R-:W-:-:S03]  /*11f0*/  IMAD.MOV.U32 R28, RZ, RZ, 0x1 ;  /* 0x00000001ff1c7424 */ /* 0x000fc600078e00ff */
[----:B------:R-:W-:Y:S02]  /*1200*/  ISETP.NE.AND.EX P0, PT, R33, RZ, PT, P0 ;  /* 0x000000ff2100720c */ /* 0x000fe40003f05300 */
[----:B------:R-:W0:Y:S01]  /*1210*/  LDC R27, c[0x0][0x600] ;  /* 0x00018000ff1b7b82 */ /* 0x000e220000000800 */
[-CC-:B-1----:R-:W-:Y:S02]  /*1220*/  SHF.R.U64 R25, R8, R10.reuse, R9.reuse ;  /* 0x0000000a08197219 */ /* 0x182fe40000001209 */
[----:B------:R-:W-:-:S05]  /*1230*/  SHF.R.U32.HI R8, RZ, R10, R9 ;  /* 0x0000000aff087219 */ /* 0x000fca0000011609 */
[----:B------:R-:W1:Y:S01]  /*1240*/  LDC R22, c[0x0][0x648] ;  /* 0x00019200ff167b82 */ /* 0x000e620000000800 */
[-CC-:B----4-:R-:W-:Y:S02]  /*1250*/  SHF.R.U64 R34, R25, R13.reuse, R8.reuse ;  /* 0x0000000d19227219 */ /* 0x190fe40000001208 */
[----:B------:R-:W-:-:S05]  /*1260*/  SHF.R.U32.HI R8, RZ, R13, R8 ;  /* 0x0000000dff087219 */ /* 0x000fca0000011608 */
[----:B------:R-:W4:Y:S01]  /*1270*/  LDC R26, c[0x0][0x638] ;  /* 0x00018e00ff1a7b82 */ /* 0x000f220000000800 */
[-CC-:B--2---:R-:W-:Y:S02]  /*1280*/  SHF.R.U64 R36, R34, R31.reuse, R8.reuse ;  /* 0x0000001f22247219 */ /* 0x184fe40000001208 */
[-C--:B------:R-:W-:Y:S02]  /*1290*/  SHF.L.U32 R2, R2, R31.reuse, RZ ;  /* 0x0000001f02027219 */ /* 0x080fe400000006ff */
[----:B------:R-:W-:Y:S01]  /*12a0*/  SHF.R.U32.HI R9, RZ, R31, R8 ;  /* 0x0000001fff097219 */ /* 0x000fe20000011608 */
[----:B------:R-:W-:Y:S01]  /*12b0*/  IMAD.MOV.U32 R8, RZ, RZ, R36 ;  /* 0x000000ffff087224 */ /* 0x000fe200078e0024 */
[----:B------:R-:W-:Y:S01]  /*12c0*/  LOP3.LUT R15, RZ, R2, RZ, 0x33, !PT ;  /* 0x00000002ff0f7212 */ /* 0x000fe200078e33ff */
[----:B------:R-:W2:Y:S01]  /*12d0*/  LDC R29, c[0x0][0x610] ;  /* 0x00018400ff1d7b82 */ /* 0x000ea20000000800 */
[----:B------:R-:W-:Y:S05]  /*12e0*/  @!P0 BRA `(.L_x_15) ;  /* 0x0000000000288947 */ /* 0x000fea0003800000 */
[----:B------:R-:W3:Y:S02]  /*12f0*/  LDC R13, c[0x0][0x64c] ;  /* 0x00019300ff0d7b82 */ /* 0x000ee40000000800 */
[----:B---3--:R-:W-:-:S05]  /*1300*/  IADD3 R13, P0, R36, R13, RZ ;  /* 0x0000000d240d7210 */ /* 0x008fca0007f1e0ff */
        /* <DEDUP_REMOVED lines=8> */
.L_x_15:
[----:B-1----:R-:W-:Y:S01]  /*1390*/  SHF.R.U64 R7, R8, R22, R9 ;  /* 0x0000001608077219 */ /* 0x002fe20000001209 */
[----:B0-----:R-:W-:Y:S01]  /*13a0*/  VIADD R8, R27, 0xffffffff ;  /* 0xffffffff1b087836 */ /* 0x001fe20000000000 */
[----:B------:R-:W-:Y:S01]  /*13b0*/  SHF.L.U32 R2, R28, R31, RZ ;  /* 0x0000001f1c027219 */ /* 0x000fe200000006ff */
[----:B------:R-:W-:Y:S01]  /*13c0*/  @P1 IMAD R20, R21, R24, R6 ;  /* 0x0000001815141224 */ /* 0x000fe200078e0206 */
[----:B------:R-:W-:Y:S01]  /*13d0*/  LOP3.LUT R15, R34, R15, RZ, 0xc0, !PT ;  /* 0x0000000f220f7212 */ /* 0x000fe200078ec0ff */
[----:B------:R-:W-:Y:S01]  /*13e0*/  IMAD.MOV R9, RZ, RZ, -R7 ;  /* 0x000000ffff097224 */ /* 0x000fe200078e0a07 */
[----:B------:R-:W-:Y:S01]  /*13f0*/  LOP3.LUT R8, R25, R8, RZ, 0xc0, !PT ;  /* 0x0000000819087212 */ /* 0x000fe200078ec0ff */
[----:B------:R-:W-:Y:S02]  /*1400*/  IMAD.MOV.U32 R6, RZ, RZ, 0x1 ;  /* 0x00000001ff067424 */ /* 0x000fe400078e00ff */
[----:B------:R-:W-:Y:S02]  /*1410*/  IMAD R15, R2, R7, R15 ;  /* 0x00000007020f7224 */ /* 0x000fe400078e020f */
[----:B----4-:R-:W-:-:S02]  /*1420*/  IMAD R2, R9, R26, R36 ;  /* 0x0000001a09027224 */ /* 0x010fc400078e0224 */
[----:B--2---:R-:W-:Y:S02]  /*1430*/  IMAD R19, R15, R29, R20 ;  /* 0x0000001d0f137224 */ /* 0x004fe400078e0214 */
[--C-:B------:R-:W-:Y:S01]  /*1440*/  IMAD R2, R2, R27, R8.reuse ;  /* 0x0000001b02027224 */ /* 0x100fe200078e0208 */
[----:B------:R-:W-:-:S04]  /*1450*/  PRMT R8, R6, 0x7610, R8 ;  /* 0x0000761006087816 */ /* 0x000fc80000000008 */
[----:B------:R-:W-:Y:S02]  /*1460*/  SEL R22, R2, R19, !P1 ;  /* 0x0000001302167207 */ /* 0x000fe40004800000 */
[----:B------:R-:W-:Y:S01]  /*1470*/  SEL R19, R19, R2, !P1 ;  /* 0x0000000213137207 */ /* 0x000fe20004800000 */
[----:B------:R-:W-:-:S07]  /*1480*/  IMAD.MOV.U32 R2, RZ, RZ, R30 ;  /* 0x000000ffff027224 */ /* 0x000fce00078e001e */
.L_x_13:
[----:B------:R-:W-:Y:S05]  /*1490*/  @!P3 BRA `(.L_x_16) ;  /* 0x00000000000cb947 */ /* 0x000fea0003800000 */
[----:B------:R-:W-:Y:S01]  /*14a0*/  UCGABAR_WAIT ;  /* 0x0000000000007dc7 */ /* 0x000fe20008000000 */
[----:B------:R-:W-:Y:S01]  /*14b0*/  CCTL.IVALL ;  /* 0x00000000ff00798f */ /* 0x000fe20002000000 */
[----:B------:R-:W-:Y:S05]  /*14c0*/  BRA `(.L_x_17) ;  /* 0x0000000000047947 */ /* 0x000fea0003800000 */
.L_x_16:
[----:B------:R-:W-:Y:S06]  /*14d0*/  BAR.SYNC.DEFER_BLOCKING 0x0 ;  /* 0x0000000000007b1d */ /* 0x000fec0000010000 */
.L_x_17:
[----:B------:R-:W-:Y:S05]  /*14e0*/  @!P2 BRA `(.L_x_18) ;  /* 0x000000380010a947 */ /* 0x000fea0003800000 */
[----:B------:R-:W-:-:S13]  /*14f0*/  ISETP.GT.U32.AND P0, PT, R35, 0x1, PT ;  /* 0x000000012300780c */ /* 0x000fda0003f04070 */
[----:B------:R-:W-:Y:S05]  /*1500*/  @P0 EXIT ;  /* 0x000000000000094d */ /* 0x000fea0003800000 */
.L_x_19:
[----:B------:R-:W-:-:S08]  /*1510*/  NOP ;  /* 0x0000000000007918 */ /* 0x000fd00000000000 */
[----:B------:R-:W1:Y:S02]  /*1520*/  USETMAXREG.TRY_ALLOC.CTAPOOL UP0, 0xe8 ;  /* 0x000000e8000079c8 */ /* 0x000e640008000600 */
[----:B-1----:R-:W-:-:S13]  /*1530*/  PLOP3.LUT P0, PT, PT, PT, UP0, 0x80, 0x0 ;  /* 0x000000000000781c */ /* 0x002fda0003f0f008 */
[----:B------:R-:W-:Y:S05]  /*1540*/  @!P0 BRA `(.L_x_19) ;  /* 0xfffffffc00f08947 */ /* 0x000fea000383ffff */
[----:B------:R-:W-:-:S13]  /*1550*/  LOP3.LUT P0, RZ, R8, 0xff, RZ, 0xc0, !PT ;  /* 0x000000ff08ff7812 */ /* 0x000fda000780c0ff */
[----:B------:R-:W-:Y:S05]  /*1560*/  @!P0 EXIT ;  /* 0x000000000000894d */ /* 0x000fea0003800000 */
[----:B------:R-:W1:Y:S01]  /*1570*/  S2UR UR4, SR_CgaCtaId ;  /* 0x00000000000479c3 */ /* 0x000e620000008800 */
[----:B--2---:R-:W-:Y:S01]  /*1580*/  VIADD R14, R14, 0xffffffff ;  /* 0xffffffff0e0e7836 */ /* 0x004fe20000000000 */
[CC--:B------:R-:W-:Y:S01]  /*1590*/  LEA.HI R4, R0.reuse, R3.reuse, RZ, 0x2 ;  /* 0x0000000300047211 */ /* 0x0c0fe200078f10ff */
[----:B------:R-:W-:Y:S01]  /*15a0*/  UMOV UR41, 0x400 ;  /* 0x0000040000297882 */ /* 0x000fe20000000000 */
[----:B------:R-:W-:Y:S01]  /*15b0*/  LEA.HI R0, R0, R3, RZ, 0x5 ;  /* 0x0000000300007211 */ /* 0x000fe200078f28ff */
[----:B------:R-:W-:Y:S01]  /*15c0*/  UISETP.LT.AND UP0, UPT, UR40, 0x1, UPT ;  /* 0x000000012800788c */ /* 0x000fe2000bf01270 */
[----:B------:R-:W-:Y:S01]  /*15d0*/  R2UR UR42, R14 ;  /* 0x000000000e2a72ca */ /* 0x000fe200000e0000 */
[----:B------:R-:W-:Y:S01]  /*15e0*/  ULDC UR6, c[0x0][0x284] ;  /* 0x0000a10000067ab9 */ /* 0x000fe20000000800 */
[--C-:B------:R-:W-:Y:S01]  /*15f0*/  SHF.R.S32.HI R60, RZ, 0x2, R4.reuse ;  /* 0x00000002ff3c7819 */ /* 0x100fe20000011404 */
[----:B------:R-:W-:Y:S01]  /*1600*/  USEL UR43, UR40, 0x1, UP0 ;  /* 0x00000001282b7887 */ /* 0x000fe20008000000 */
[----:B------:R-:W-:Y:S01]  /*1610*/  SHF.R.S32.HI R5, RZ, 0x1f, R4 ;  /* 0x0000001fff057819 */ /* 0x000fe20000011404 */
[----:B------:R-:W-:Y:S01]  /*1620*/  USHF.L.U32 UR46, UR40, 0x1, URZ ;  /* 0x00000001282e7899 */ /* 0x000fe2000800063f */
[----:B------:R-:W-:Y:S01]  /*1630*/  LOP3.LUT R4, R4, 0xfffffffc, RZ, 0xc0, !PT ;  /* 0xfffffffc04047812 */ /* 0x000fe200078ec0ff */
[----:B------:R-:W-:Y:S01]  /*1640*/  UIADD3 UR43, -UR43, UR40, URZ ;  /* 0x000000282b2b7290 */ /* 0x000fe2000fffe13f */
[----:B------:R-:W-:-:S02]  /*1650*/  LEA.HI R5, R5, R60, RZ, 0x3 ;  /* 0x0000003c05057211 */ /* 0x000fc400078f18ff */
[----:B------:R-:W-:Y:S01]  /*1660*/  ISETP.NE.AND P0, PT, R14, RZ, PT ;  /* 0x000000ff0e00720c */ /* 0x000fe20003f05270 */
[----:B---3--:R-:W-:Y:S01]  /*1670*/  IMAD.IADD R59, R3, 0x1, -R4 ;  /* 0x00000001033b7824 */ /* 0x008fe200078e0a04 */
[----:B------:R-:W-:Y:S01]  /*1680*/  LOP3.LUT R5, R5, 0xfffffff8, RZ, 0xc0, !PT ;  /* 0xfffffff805057812 */ /* 0x000fe200078ec0ff */
[----:B------:R-:W-:Y:S01]  /*1690*/  USHF.L.U32 UR42, UR42, 0x3, URZ ;  /* 0x000000032a2a7899 */ /* 0x000fe2000800063f */
[----:B------:R-:W-:Y:S02]  /*16a0*/  LOP3.LUT R72, R16, 0x1, RZ, 0xfc, !PT ;  /* 0x0000000110487812 */ /* 0x000fe400078efcff */
[----:B------:R-:W-:Y:S01]  /*16b0*/  SEL R73, RZ, 0x1, P0 ;  /* 0x00000001ff497807 */ /* 0x000fe20000000000 */
[----:B------:R-:W-:Y:S01]  /*16c0*/  IMAD.IADD R60, R60, 0x1, -R5 ;  /* 0x000000013c3c7824 */ /* 0x000fe200078e0a05 */
[----:B-1----:R-:W-:Y:S01]  /*16d0*/  ULEA UR41, UR4, UR41, 0x18 ;  /* 0x0000002904297291 */ /* 0x002fe2000f8ec03f */
[----:B------:R-:W-:Y:S01]  /*16e0*/  SHF.R.S32.HI R5, RZ, 0x5, R0 ;  /* 0x00000005ff057819 */ /* 0x000fe20000011400 */
[----:B------:R-:W-:-:S02]  /*16f0*/  IMAD.U32 R63, RZ, RZ, UR42 ;  /* 0x0000002aff3f7e24 */ /* 0x000fc4000f8e00ff */
[----:B------:R-:W-:Y:S01]  /*1700*/  UIADD3 UR47, UR41, 0xf0, URZ ;  /* 0x000000f0292f7890 */ /* 0x000fe2000fffe03f */
[--C-:B------:R-:W-:Y:S01]  /*1710*/  SHF.R.S32.HI R61, RZ, 0x1f, R60.reuse ;  /* 0x0000001fff3d7819 */ /* 0x100fe2000001143c */
[----:B------:R-:W-:Y:S01]  /*1720*/  UIADD3 UR4, UR41, 0x200, URZ ;  /* 0x0000020029047890 */ /* 0x000fe2000fffe03f */
[--C-:B------:R-:W-:Y:S01]  /*1730*/  IMAD R66, R5, -0x10, -R60.reuse ;  /* 0xfffffff005427824 */ /* 0x100fe200078e0a3c */
[----:B------:R-:W-:Y:S01]  /*1740*/  UIADD3 UR5, UR41, 0x1c200, URZ ;  /* 0x0001c20029057890 */ /* 0x000fe2000fffe03f */
[----:B------:R-:W-:Y:S01]  /*1750*/  LOP3.LUT R65, R63, 0x8, RZ, 0xc0, !PT ;  /* 0x000000083f417812 */ /* 0x000fe200078ec0ff */
[----:B------:R-:W-:Y:S01]  /*1760*/  USHF.R.U32.HI UR4, URZ, 0x4, UR4 ;  /* 0x000000043f047899 */ /* 0x000fe20008011604 */
[----:B------:R-:W-:Y:S01]  /*1770*/  IMAD.U32 R62, RZ, RZ, UR47 ;  /* 0x0000002fff3e7e24 */ /* 0x000fe2000f8e00ff */
[----:B------:R-:W-:Y:S01]  /*1780*/  USHF.R.U32.HI UR5, URZ, 0x4, UR5 ;  /* 0x000000043f057899 */ /* 0x000fe20008011605 */
[----:B------:R-:W-:Y:S01]  /*1790*/  IMAD.WIDE R60, R5, 0x10, R60 ;  /* 0x00000010053c7825 */ /* 0x000fe200078e023c */
[----:B------:R-:W-:Y:S01]  /*17a0*/  ULOP3.LUT UR4, UR4, 0x3fff, URZ, 0xc0, !UPT ;  /* 0x00003fff04047892 */ /* 0x000fe2000f8ec03f */
[----:B------:R-:W-:Y:S01]  /*17b0*/  LOP3.LUT R63, R63, 0x8, RZ, 0xc, !PT ;  /* 0x000000083f3f7812 */ /* 0x000fe200078e0cff */
[----:B------:R-:W-:Y:S01]  /*17c0*/  ULOP3.LUT UR5, UR5, 0x3fff, URZ, 0xc0, !UPT ;  /* 0x00003fff05057892 */ /* 0x000fe2000f8ec03f */
[----:B------:R-:W-:Y:S01]  /*17d0*/  VIADD R64, R62, UR42 ;  /* 0x0000002a3e407c36 */ /* 0x000fe20008000000 */
[----:B------:R-:W-:Y:S01]  /*17e0*/  LOP3.LUT R65, R65, 0x18, RZ, 0x3c, !PT ;  /* 0x0000001841417812 */ /* 0x000fe200078e3cff */
[----:B------:R-:W-:Y:S01]  /*17f0*/  VIADD R66, R66, UR6 ;  /* 0x0000000642427c36 */ /* 0x000fe20008000000 */
[----:B------:R-:W-:-:S02]  /*1800*/  ULOP3.LUT UR44, UR4, 0x10000, URZ, 0xfc, !UPT ;  /* 0x00010000042c7892 */ /* 0x000fc4000f8efc3f */
[----:B------:R-:W-:-:S12]  /*1810*/  ULOP3.LUT UR45, UR5, 0x10000, URZ, 0xfc, !UPT ;  /* 0x00010000052d7892 */ /* 0x000fd8000f8efc3f */
.L_x_105:
[----:B------:R-:W-:Y:S01]  /*1820*/  SHF.L.U32 R3, R73, 0x1f, RZ ;  /* 0x0000001f49037819 */ /* 0x000fe200000006ff */
[----:B------:R-:W-:Y:S02]  /*1830*/  ULDC UR4, c[0x0][0x28c] ;  /* 0x0000a30000047ab9 */ /* 0x000fe40000000800 */
[----:B------:R-:W-:Y:S01]  /*1840*/  ISETP.LT.AND P1, PT, RZ, UR4, PT ;  /* 0x00000004ff007c0c */ /* 0x000fe2000bf21270 */
[----:B-1----:R-:W1:Y:S02]  /*1850*/  SYNCS.PHASECHK.TRANS64.TRYWAIT P0, [R62+UR42], R3 ;  /* 0x000000033e0075a7 */ /* 0x002e64000800016a */
[----:B-1-34-:R-:W-:Y:S10]  /*1860*/  @!P0 BRA `(.L_x_20) ;  /* 0x0000004800b08947 */ /* 0x01aff40003800000 */
.L_x_137:
[----:B------:R-:W-:Y:S05]  /*1870*/  @P1 BRA `(.L_x_21) ;  /* 0x0000000000401947 */ /* 0x000fea0003800000 */
[----:B------:R-:W-:Y:S01]  /*1880*/  MOV R0, 0x0 ;  /* 0x0000000000007802 */ /* 0x000fe20000000f00 */
[----:B------:R-:W-:Y:S01]  /*1890*/  ULDC.64 UR4, c[0x4][0x68] ;  /* 0x01001a0000047ab9 */ /* 0x000fe20000000a00 */
[----:B------:R-:W-:Y:S01]  /*18a0*/  ULDC.64 UR6, c[0x4][0x8] ;  /* 0x0100020000067ab9 */ /* 0x000fe20000000a00 */
[----:B------:R-:W-:Y:S01]  /*18b0*/  IMAD.U32 R4, RZ, RZ, UR4 ;  /* 0x00000004ff047e24 */ /* 0x000fe2000f8e00ff */
[----:B------:R2:W3:Y:S01]  /*18c0*/  LDC.64 R14, c[0x4][R0] ;  /* 0x01000000000e7b82 */ /* 0x0004e20000000a00 */
[----:B------:R-:W-:Y:S01]  /*18d0*/  IMAD.U32 R5, RZ, RZ, UR5 ;  /* 0x00000005ff057e24 */ /* 0x000fe2000f8e00ff */
[----:B------:R-:W-:Y:S01]  /*18e0*/  ULDC.64 UR4, c[0x4][0x70] ;  /* 0x01001c0000047ab9 */ /* 0x000fe20000000a00 */
[----:B------:R-:W-:Y:S02]  /*18f0*/  IMAD.U32 R10, RZ, RZ, UR6 ;  /* 0x00000006ff0a7e24 */ /* 0x000fe4000f8e00ff */
[----:B------:R-:W-:Y:S02]  /*1900*/  IMAD.U32 R6, RZ, RZ, UR4 ;  /* 0x00000004ff067e24 */ /* 0x000fe4000f8e00ff */
[----:B------:R-:W-:-:S02]  /*1910*/  IMAD.U32 R7, RZ, RZ, UR5 ;  /* 0x00000005ff077e24 */ /* 0x000fc4000f8e00ff */
[----:B------:R-:W-:Y:S02]  /*1920*/  IMAD.U32 R11, RZ, RZ, UR7 ;  /* 0x00000007ff0b7e24 */ /* 0x000fe4000f8e00ff */
[----:B------:R-:W-:Y:S02]  /*1930*/  IMAD.MOV.U32 R8, RZ, RZ, 0x1e1 ;  /* 0x000001e1ff087424 */ /* 0x000fe400078e00ff */
[----:B0-----:R-:W-:Y:S02]  /*1940*/  IMAD.MOV.U32 R12, RZ, RZ, 0x1 ;  /* 0x00000001ff0c7424 */ /* 0x001fe400078e00ff */
[----:B--2---:R-:W-:-:S07]  /*1950*/  IMAD.MOV.U32 R13, RZ, RZ, RZ ;  /* 0x000000ffff0d7224 */ /* 0x004fce00078e00ff */
[----:B------:R-:W-:-:S07]  /*1960*/  LEPC R20, `(.L_x_21) ;  /* 0x000000001014794e */ /* 0x000fce0000000000 */
[----:B-1-3-5:R-:W-:Y:S05]  /*1970*/  CALL.ABS.NOINC R14 ;  /* 0x000000000e007343 */ /* 0x02afea0003c00000 */
.L_x_21:
[----:B------:R-:W-:-:S13]  /*1980*/  ISETP.NE.AND P0, PT, R72, 0x3, PT ;  /* 0x000000034800780c */ /* 0x000fda0003f05270 */
[----:B------:R-:W-:Y:S05]  /*1990*/  @!P0 BRA `(.L_x_22) ;  /* 0x0000000000048947 */ /* 0x000fea0003800000 */
[----:B------:R-:W-:Y:S01]  /*19a0*/  BPT.TRAP 0x1 ;  /* 0x000000040000795c */ /* 0x000fe20000300000 */
.L_x_22:
[----:B-1----:R-:W-:Y:S02]  /*19b0*/  IMAD.U32 R3, RZ, RZ, UR38 ;  /* 0x00000026ff037e24 */ /* 0x002fe4000f8e00ff */
[----:B------:R-:W-:-:S03]  /*19c0*/  IMAD.U32 R0, RZ, RZ, UR39 ;  /* 0x00000027ff007e24 */ /* 0x000fc6000f8e00ff */
[----:B------:R-:W-:Y:S02]  /*19d0*/  LEA R3, R3, UR41, 0x3 ;  /* 0x0000002903037c11 */ /* 0x000fe4000f8e18ff */
[----:B------:R-:W-:-:S04]  /*19e0*/  SHF.L.U32 R0, R0, 0x1f, RZ ;  /* 0x0000001f00007819 */ /* 0x000fc800000006ff */
[----:B------:R1:W2:Y:S01]  /*19f0*/  SYNCS.PHASECHK.TRANS64.TRYWAIT P1, [R3+URZ], R0 ;  /* 0x00000000030075a7 */ /* 0x0002a2000802017f */
[----:B------:R-:W-:Y:S05]  /*1a00*/  @!P0 BRA `(.L_x_23) ;  /* 0x0000000000048947 */ /* 0x000fea0003800000 */
[----:B------:R-:W-:Y:S01]  /*1a10*/  BPT.TRAP 0x1 ;  /* 0x000000040000795c */ /* 0x000fe20000300000 */
.L_x_23:
[----:B--2---:R-:W-:Y:S05]  /*1a20*/  @P1 BRA `(.L_x_24) ;  /* 0x0000000000081947 */ /* 0x004fea0003800000 */
[----:B------:R-:W2:Y:S02]  /*1a30*/  SYNCS.PHASECHK.TRANS64.TRYWAIT P1, [R3+URZ], R0 ;  /* 0x00000000030075a7 */ /* 0x000ea4000802017f */
[----:B--2---:R-:W-:Y:S05]  /*1a40*/  @!P1 BRA `(.L_x_25) ;  /* 0x00000048004c9947 */ /* 0x004fea0003800000 */
.L_x_24:
[----:B------:R-:W-:Y:S05]  /*1a50*/  WARPSYNC.ALL ;  /* 0x0000000000007948 */ /* 0x000fea0003800000 */
[----:B------:R-:W-:Y:S01]  /*1a60*/  ULEA UR8, UR38, UR44, 0x9 ;  /* 0x0000002c26087291 */ /* 0x000fe2000f8e483f */
[----:B------:R-:W-:Y:S01]  /*1a70*/  WARPGROUP.ARRIVE ;  /* 0x00000000000079c5 */ /* 0x000fe20000000000 */
[----:B------:R-:W-:Y:S01]  /*1a80*/  ULEA UR9, UR38, UR45, 0x9 ;  /* 0x0000002d26097291 */ /* 0x000fe2000f8e483f */
[----:B-12---:R-:W-:Y:S01]  /*1a90*/  IMAD.U32 R0, RZ, RZ, UR43 ;  /* 0x0000002bff007e24 */ /* 0x006fe2000f8e00ff */
[----:B------:R-:W-:Y:S01]  /*1aa0*/  UMOV UR5, 0x40000040 ;  /* 0x4000004000057882 */ /* 0x000fe20000000000 */
[----:B------:R-:W-:-:S02]  /*1ab0*/  UMOV UR7, 0x40000040 ;  /* 0x4000004000077882 */ /* 0x000fc40000000000 */
[----:B------:R-:W-:Y:S01]  /*1ac0*/  UMOV UR4, UR8 ;  /* 0x0000000800047c82 */ /* 0x000fe20008000000 */
[----:B------:R-:W-:Y:S01]  /*1ad0*/  ISETP.GE.AND P1, PT, R0, 0x1, PT ;  /* 0x000000010000780c */ /* 0x000fe20003f26270 */
[----:B------:R-:W-:Y:S02]  /*1ae0*/  UMOV UR6, UR9 ;  /* 0x0000000900067c82 */ /* 0x000fe40008000000 */
[----:B------:R-:W-:Y:S01]  /*1af0*/  HGMMA.64x64x16.F32.BF16 R24, gdesc[UR4], RZ, !UPT, gsb0 ;  /* 0x00e00000041879f0 */ /* 0x000fe2000c0018ff */
[----:B------:R-:W-:Y:S02]  /*1b00*/  UIADD3 UR4, UR8, 0x2, URZ ;  /* 0x0000000208047890 */ /* 0x000fe4000fffe03f */
[----:B------:R-:W-:Y:S01]  /*1b10*/  UIADD3 UR6, UR9, 0x2, URZ ;  /* 0x0000000209067890 */ /* 0x000fe2000fffe03f */
[----:B------:R-:W-:Y:S01]  /*1b20*/  UMOV UR5, 0x40000040 ;  /* 0x4000004000057882 */ /* 0x000fe20000000000 */
[----:B------:R-:W-:Y:S01]  /*1b30*/  UMOV UR7, 0x40000040 ;  /* 0x4000004000077882 */ /* 0x000fe20000000000 */
[----:B------:R-:W-:-:S02]  /*1b40*/  WARPGROUP.DEPBAR.LE gsb0, 0x0 ;  /* 0x00008000000079c5 */ /* 0x000fc40000010000 */
[----:B------:R-:W-:-:S06]  /*1b50*/  WARPGROUP.ARRIVE ;  /* 0x00000000000079c5 */ /* 0x000fcc0000000000 */
[----:B------:R-:W-:Y:S01]  /*1b60*/  HGMMA.64x64x16.F32.BF16 R24, gdesc[UR4], R24, gsb0 ;  /* 0x00e00000041879f0 */ /* 0x000fe20008001818 */
[----:B------:R-:W-:Y:S02]  /*1b70*/  UIADD3 UR4, UR8, 0x4, URZ ;  /* 0x0000000408047890 */ /* 0x000fe4000fffe03f */
[----:B------:R-:W-:Y:S01]  /*1b80*/  UIADD3 UR6, UR9, 0x4, URZ ;  /* 0x0000000409067890 */ /* 0x000fe2000fffe03f */
[----:B------:R-:W-:Y:S01]  /*1b90*/  UMOV UR5, 0x40000040 ;  /* 0x4000004000057882 */ /* 0x000fe20000000000 */
[----:B------:R-:W-:Y:S01]  /*1ba0*/  UMOV UR7, 0x40000040 ;  /* 0x4000004000077882 */ /* 0x000fe20000000000 */
[----:B------:R-:W-:Y:S02]  /*1bb0*/  WARPGROUP.DEPBAR.LE gsb0, 0x0 ;  /* 0x00008000000079c5 */ /* 0x000fe40000010000 */
        /* <DEDUP_REMOVED lines=8> */
[----:B------:R-:W-:Y:S03]  /*1c40*/  HGMMA.64x64x16.F32.BF16 R24, gdesc[UR4], R24, gsb0 ;  /* 0x00e00000041879f0 */ /* 0x000fe60008001818 */
[----:B------:R-:W-:Y:S02]  /*1c50*/  WARPGROUP.DEPBAR.LE gsb0, 0x0 ;  /* 0x00008000000079c5 */ /* 0x000fe40000010000 */
[----:B------:R-:W-:Y:S05]  /*1c60*/  @!P1 BRA `(.L_x_26) ;  /* 0x0000000400149947 */ /* 0x000fea0003800000 */
[----:B------:R-:W-:Y:S01]  /*1c70*/  UIADD3 UR4, UR38, 0x1, URZ ;  /* 0x0000000126047890 */ /* 0x000fe2000fffe03f */
[----:B------:R-:W-:Y:S02]  /*1c80*/  IMAD.U32 R0, RZ, RZ, UR43 ;  /* 0x0000002bff007e24 */ /* 0x000fe4000f8e00ff */
[----:B------:R-:W-:Y:S01]  /*1c90*/  IMAD.U32 R3, RZ, RZ, UR38 ;  /* 0x00000026ff037e24 */ /* 0x000fe2000f8e00ff */
[----:B------:R-:W-:-:S04]  /*1ca0*/  UISETP.NE.AND UP0, UPT, UR4, 0xe, UPT ;  /* 0x0000000e0400788c */ /* 0x000fc8000bf05270 */
[----:B------:R-:W-:Y:S02]  /*1cb0*/  USEL UR5, URZ, 0x1, UP0 ;  /* 0x000000013f057887 */ /* 0x000fe40008000000 */
[----:B------:R-:W-:Y:S02]  /*1cc0*/  USEL UR8, UR4, URZ, UP0 ;  /* 0x0000003f04087287 */ /* 0x000fe40008000000 */
[----:B------:R-:W-:-:S06]  /*1cd0*/  ULOP3.LUT UR5, UR39, UR5, URZ, 0x3c, !UPT ;  /* 0x0000000527057292 */ /* 0x000fcc000f8e3c3f */
[----:B------:R-:W-:-:S07]  /*1ce0*/  IMAD.U32 R6, RZ, RZ, UR5 ;  /* 0x00000005ff067e24 */ /* 0x000fce000f8e00ff */
.L_x_33:
[----:B------:R-:W-:Y:S05]  /*1cf0*/  @!P0 BRA `(.L_x_27) ;  /* 0x0000000000048947 */ /* 0x000fea0003800000 */
[----:B------:R-:W-:Y:S01]  /*1d00*/  BPT.TRAP 0x1 ;  /* 0x000000040000795c */ /* 0x000fe20000300000 */
.L_x_27:
[----:B------:R-:W-:Y:S01]  /*1d10*/  ULEA UR4, UR8, UR41, 0x3 ;  /* 0x0000002908047291 */ /* 0x000fe2000f8e183f */
[----:B------:R-:W-:-:S08]  /*1d20*/  SHF.L.U32 R4, R6, 0x1f, RZ ;  /* 0x0000001f06047819 */ /* 0x000fd000000006ff */
[----:B------:R1:W2:Y:S01]  /*1d30*/  SYNCS.PHASECHK.TRANS64.TRYWAIT P1, [UR4], R4 ;  /* 0x00000004ff0075a7 */ /* 0x0002a20008020144 */
[----:B------:R-:W-:Y:S05]  /*1d40*/  @!P0 BRA `(.L_x_28) ;  /* 0x0000000000048947 */ /* 0x000fea0003800000 */
[----:B------:R-:W-:Y:S01]  /*1d50*/  BPT.TRAP 0x1 ;  /* 0x000000040000795c */ /* 0x000fe20000300000 */
.L_x_28:
[----:B--2---:R-:W-:Y:S05]  /*1d60*/  @P1 BRA `(.L_x_29) ;  /* 0x0000000000081947 */ /* 0x004fea0003800000 */
[----:B------:R-:W2:Y:S02]  /*1d70*/  SYNCS.PHASECHK.TRANS64.TRYWAIT P1, [UR4], R4 ;  /* 0x00000004ff0075a7 */ /* 0x000ea40008020144 */
[----:B--2---:R-:W-:Y:S05]  /*1d80*/  @!P1 BRA `(.L_x_30) ;  /* 0x0000004400909947 */ /* 0x004fea0003800000 */
.L_x_29:
[----:B------:R-:W-:Y:S01]  /*1d90*/  ULEA UR9, UR8, UR44, 0x9 ;  /* 0x0000002c08097291 */ /* 0x000fe2000f8e483f */
[----:B------:R-:W-:Y:S01]  /*1da0*/  WARPGROUP.ARRIVE ;  /* 0x00000000000079c5 */ /* 0x000fe20000000000 */
[----:B------:R-:W-:Y:S01]  /*1db0*/  ULEA UR10, UR8, UR45, 0x9 ;  /* 0x0000002d080a7291 */ /* 0x000fe2000f8e483f */
[----:B------:R-:W-:Y:S01]  /*1dc0*/  UMOV UR5, 0x40000040 ;  /* 0x4000004000057882 */ /* 0x000fe20000000000 */
[----:B------:R-:W-:-:S03]  /*1dd0*/  UMOV UR7, 0x40000040 ;  /* 0x4000004000077882 */ /* 0x000fc60000000000 */
[----:B------:R-:W-:Y:S02]  /*1de0*/  UMOV UR4, UR9 ;  /* 0x0000000900047c82 */ /* 0x000fe40008000000 */
[----:B------:R-:W-:Y:S02]  /*1df0*/  UMOV UR6, UR10 ;  /* 0x0000000a00067c82 */ /* 0x000fe40008000000 */
[----:B------:R-:W-:Y:S01]  /*1e00*/  HGMMA.64x64x16.F32.BF16 R24, gdesc[UR4], R24, gsb0 ;  /* 0x00e00000041879f0 */ /* 0x000fe20008001818 */
        /* <DEDUP_REMOVED lines=23> */
[----:B------:R-:W-:Y:S01]  /*1f80*/  BPT.TRAP 0x1 ;  /* 0x000000040000795c */ /* 0x000fe20000300000 */
.L_x_31:
[----:B------:R-:W-:-:S13]  /*1f90*/  ISETP.NE.AND P1, PT, R67, RZ, PT ;  /* 0x000000ff4300720c */ /* 0x000fda0003f25270 */
[----:B-12---:R-:W-:-:S05]  /*1fa0*/  @P1 LEA R4, R3, UR41, 0x3 ;  /* 0x0000002903041c11 */ /* 0x006fca000f8e18ff */
[----:B------:R-:W-:-:S05]  /*1fb0*/  @P1 VIADD R5, R4, 0x70 ;  /* 0x0000007004051836 */ /* 0x000fca0000000000 */
[----:B------:R-:W-:-:S04]  /*1fc0*/  @P1 PRMT R5, R56, 0x654, R5 ;  /* 0x0000065438051816 */ /* 0x000fc80000000005 */
[----:B------:R1:W-:Y:S01]  /*1fd0*/  @P1 SYNCS.ARRIVE.TRANS64.RED.A1T0 RZ, [R5+URZ], RZ ;  /* 0x000000ff05ff19a7 */ /* 0x0003e2000810043f */
[----:B------:R-:W-:-:S13]  /*1fe0*/  ISETP.GT.U32.AND P1, PT, R16, 0x1, PT ;  /* 0x000000011000780c */ /* 0x000fda0003f24070 */
[----:B-1----:R-:W-:Y:S05]  /*1ff0*/  @P1 BRA `(.L_x_32) ;  /* 0x0000000000041947 */ /* 0x002fea0003800000 */
[----:B------:R-:W-:Y:S01]  /*2000*/  BPT.TRAP 0x1 ;  /* 0x000000040000795c */ /* 0x000fe20000300000 */
.L_x_32:
[----:B------:R-:W-:Y:S01]  /*2010*/  UIADD3 UR8, UR8, 0x1, URZ ;  /* 0x0000000108087890 */ /* 0x000fe2000fffe03f */
[C---:B------:R-:W-:Y:S01]  /*2020*/  ISETP.GT.AND P2, PT, R0.reuse, 0x1, PT ;  /* 0x000000010000780c */ /* 0x040fe20003f44270 */
[----:B------:R-:W-:Y:S02]  /*2030*/  VIADD R3, R3, 0x1 ;  /* 0x0000000103037836 */ /* 0x000fe40000000000 */
[----:B------:R-:W-:Y:S01]  /*2040*/  UISETP.NE.AND UP0, UPT, UR8, 0xe, UPT ;  /* 0x0000000e0800788c */ /* 0x000fe2000bf05270 */
[----:B------:R-:W-:Y:S02]  /*2050*/  VIADD R0, R0, 0xffffffff ;  /* 0xffffffff00007836 */ /* 0x000fe40000000000 */
[C---:B------:R-:W-:Y:S01]  /*2060*/  ISETP.NE.AND P1, PT, R3.reuse, 0xe, PT ;  /* 0x0000000e0300780c */ /* 0x040fe20003f25270 */
[----:B------:R-:W-:Y:S02]  /*2070*/  USEL UR4, URZ, 0x1, UP0 ;  /* 0x000000013f047887 */ /* 0x000fe40008000000 */
[----:B------:R-:W-:Y:S01]  /*2080*/  USEL UR8, UR8, URZ, UP0 ;  /* 0x0000003f08087287 */ /* 0x000fe20008000000 */
[----:B------:R-:W-:-:S03]  /*2090*/  SEL R3, R3, RZ, P1 ;  /* 0x000000ff03037207 */ /* 0x000fc60000800000 */
[----:B------:R-:W-:Y:S01]  /*20a0*/  LOP3.LUT R6, R6, UR4, RZ, 0x3c, !PT ;  /* 0x0000000406067c12 */ /* 0x000fe2000f8e3cff */
[----:B------:R-:W-:Y:S07]  /*20b0*/  @P2 BRA `(.L_x_33) ;  /* 0xfffffffc000c2947 */ /* 0x000fee000383ffff */
.L_x_26:
[----:B------:R-:W1:Y:S01]  /*20c0*/  LDC R0, c[0x0][0x28c] ;  /* 0x0000a300ff007b82 */ /* 0x000e620000000800 */
[----:B------:R2:W-:Y:S01]  /*20d0*/  SYNCS.ARRIVE.TRANS64.A1T0 RZ, [R63+UR47], RZ ;  /* 0x000000ff3fff79a7 */ /* 0x0005e2000810002f */
[----:B-1----:R-:W-:-:S13]  /*20e0*/  ISETP.GE.AND P1, PT, R0, 0x1, PT ;  /* 0x000000010000780c */ /* 0x002fda0003f26270 */
[----:B--2---:R-:W-:Y:S05]  /*20f0*/  @!P1 BRA `(.L_x_34) ;  /* 0x00000000004c9947 */ /* 0x004fea0003800000 */
[----:B------:R-:W-:Y:S05]  /*2100*/  @!P0 BRA `(.L_x_35) ;  /* 0x0000000000048947 */ /* 0x000fea0003800000 */
[----:B------:R-:W-:Y:S01]  /*2110*/  BPT.TRAP 0x1 ;  /* 0x000000040000795c */ /* 0x000fe20000300000 */
.L_x_35:
[----:B------:R-:W-:Y:S01]  /*2120*/  ISETP.NE.AND P1, PT, R67, RZ, PT ;  /* 0x000000ff4300720c */ /* 0x000fe20003f25270 */
[----:B------:R-:W-:Y:S01]  /*2130*/  BSSY B0, `(.L_x_36) ;  /* 0x000000d000007945 */ /* 0x000fe20003800000 */
[----:B------:R-:W-:-:S11]  /*2140*/  ISETP.GT.U32.AND P0, PT, R16, 0x1, PT ;  /* 0x000000011000780c */ /* 0x000fd60003f04070 */
[----:B------:R-:W-:Y:S05]  /*2150*/  @!P1 BRA `(.L_x_37) ;  /* 0x0000000000289947 */ /* 0x000fea0003800000 */
[----:B------:R-:W-:-:S04]  /*2160*/  UIADD3 UR6, UR43, UR38, URZ ;  /* 0x000000262b067290 */ /* 0x000fc8000fffe03f */
[----:B------:R-:W-:-:S04]  /*2170*/  USHF.R.U32.HI UR4, URZ, 0x1, UR6 ;  /* 0x000000013f047899 */ /* 0x000fc80008011606 */
[----:B------:R-:W-:-:S04]  /*2180*/  UIMAD.WIDE.U32 UR4, UR4, -0x6db6db6d, URZ ;  /* 0x92492493040478a5 */ /* 0x000fc8000f8e003f */
[----:B------:R-:W-:-:S04]  /*2190*/  USHF.R.U32.HI UR4, URZ, 0x2, UR5 ;  /* 0x000000023f047899 */ /* 0x000fc80008011605 */
[----:B------:R-:W-:-:S04]  /*21a0*/  UIMAD UR6, UR4, -0xe, UR6 ;  /* 0xfffffff2040678a4 */ /* 0x000fc8000f8e0206 */
[----:B------:R-:W-:-:S04]  /*21b0*/  ULEA UR6, UR6, UR41, 0x3 ;  /* 0x0000002906067291 */ /* 0x000fc8000f8e183f */
[----:B------:R-:W-:-:S06]  /*21c0*/  UIADD3 UR6, UR6, 0x70, URZ ;  /* 0x0000007006067890 */ /* 0x000fcc000fffe03f */
[----:B------:R-:W-:-:S05]  /*21d0*/  IMAD.U32 R3, RZ, RZ, UR6 ;  /* 0x00000006ff037e24 */ /* 0x000fca000f8e00ff */
[----:B------:R-:W-:-:S04]  /*21e0*/  PRMT R0, R56, 0x654, R3 ;  /* 0x0000065438007816 */ /* 0x000fc80000000003 */
[----:B------:R1:W-:Y:S03]  /*21f0*/  SYNCS.ARRIVE.TRANS64.RED.A1T0 RZ, [R0+URZ], RZ ;  /* 0x000000ff00ff79a7 */ /* 0x0003e6000810043f */
.L_x_37:
[----:B------:R-:W-:Y:S05]  /*2200*/  BSYNC B0 ;  /* 0x0000000000007941 */ /* 0x000fea0003800000 */
.L_x_36:
[----:B------:R-:W-:Y:S05]  /*2210*/  @P0 BRA `(.L_x_34) ;  /* 0x0000000000040947 */ /* 0x000fea0003800000 */
[----:B------:R-:W-:Y:S01]  /*2220*/  BPT.TRAP 0x1 ;  /* 0x000000040000795c */ /* 0x000fe20000300000 */
.L_x_34:
[----:B------:R-:W-:Y:S01]  /*2230*/  SHF.L.U32 R3, R73, 0x1f, RZ ;  /* 0x0000001f49037819 */ /* 0x000fe200000006ff */
[----:B------:R-:W-:Y:S01]  /*2240*/  UIADD3 UR38, UR46, UR38, URZ ;  /* 0x000000262e267290 */ /* 0x000fe2000fffe03f */
[----:B-1----:R-:W1:Y:S01]  /*2250*/  LDC R0, c[0x0][0x288] ;  /* 0x0000a200ff007b82 */ /* 0x002e620000000800 */
[----:B------:R-:W-:Y:S01]  /*2260*/  UISETP.GE.U32.AND UP1, UPT, UR46, 0xe, UPT ;  /* 0x0000000e2e00788c */ /* 0x000fe2000bf26070 */
[----:B------:R-:W-:Y:S01]  /*2270*/  IMAD.SHL.U32 R8, R59, 0x2, RZ ;  /* 0x000000023b087824 */ /* 0x000fe200078e00ff */
[----:B------:R-:W-:Y:S02]  /*2280*/  UISETP.GT.U32.AND UP0, UPT, UR38, 0xd, UPT ;  /* 0x0000000d2600788c */ /* 0x000fe4000bf04070 */
[----:B------:R-:W-:Y:S02]  /*2290*/  USHF.R.U32.HI UR4, URZ, 0x1, UR38 ;  /* 0x000000013f047899 */ /* 0x000fe40008011626 */
[----:B------:R-:W-:Y:S01]  /*22a0*/  UISETP.LT.U32.AND UP0, UPT, UR46, 0xe, UP0 ;  /* 0x0000000e2e00788c */ /* 0x000fe20008701070 */
[----:B------:R-:W2:Y:S01]  /*22b0*/  SYNCS.PHASECHK.TRANS64.TRYWAIT P0, [R62+UR42+0x10], R3 ;  /* 0x000010033e0075a7 */ /* 0x000ea2000800016a */
[----:B------:R-:W-:Y:S01]  /*22c0*/  UIMAD.WIDE.U32 UR4, UR4, -0x6db6db6d, URZ ;  /* 0x92492493040478a5 */ /* 0x000fe2000f8e003f */
[----:B------:R-:W-:Y:S01]  /*22d0*/  SHF.R.S32.HI R9, RZ, 0x1f, R8 ;  /* 0x0000001fff097819 */ /* 0x000fe20000011408 */
[----:B------:R-:W-:-:S02]  /*22e0*/  USEL UR6, URZ, 0x1, !UP0 ;  /* 0x000000013f067887 */ /* 0x000fc4000c000000 */
[----:B------:R-:W-:Y:S02]  /*22f0*/  USHF.R.U32.HI UR4, URZ, 0x2, UR5 ;  /* 0x000000023f047899 */ /* 0x000fe40008011605 */
[----:B------:R-:W-:Y:S02]  /*2300*/  ULOP3.LUT UR39, UR39, UR6, URZ, 0x3c, !UPT ;  /* 0x0000000627277292 */ /* 0x000fe4000f8e3c3f */
[----:B------:R-:W-:Y:S02]  /*2310*/  UIMAD UR38, UR4, -0xe, UR38 ;  /* 0xfffffff2042678a4 */ /* 0x000fe4000f8e0226 */
[----:B------:R-:W-:Y:S01]  /*2320*/  @UP1 ULOP3.LUT UR39, UR39, 0x1, UR4, 0x78, !UPT ;  /* 0x0000000127271892 */ /* 0x000fe2000f8e7804 */
[----:B-12---:R-:W-:Y:S11]  /*2330*/  @!P0 BRA `(.L_x_38) ;  /* 0x00000040003c8947 */ /* 0x006ff60003800000 */
.L_x_138:
[----:B------:R-:W-:Y:S01]  /*2340*/  IMAD.SHL.U32 R7, R19, 0x40, RZ ;  /* 0x0000004013077824 */ /* 0x000fe200078e00ff */
[----:B------:R-:W-:Y:S01]  /*2350*/  ULDC UR6, c[0x0][0x284] ;  /* 0x0000a10000067ab9 */ /* 0x000fe20000000800 */
[----:B------:R-:W-:Y:S01]  /*2360*/  IMAD.SHL.U32 R14, R22, 0x40, RZ ;  /* 0x00000040160e7824 */ /* 0x000fe200078e00ff */
[----:B------:R-:W-:Y:S01]  /*2370*/  SHF.R.S32.HI R11, RZ, 0x1f, R2 ;  /* 0x0000001fff0b7819 */ /* 0x000fe20000011402 */
[----:B------:R-:W-:Y:S01]  /*2380*/  ULDC.64 UR4, c[0x0][0x5d0] ;  /* 0x0001740000047ab9 */ /* 0x000fe20000000a00 */
[----:B------:R-:W-:Y:S01]  /*2390*/  ISETP.GE.AND P0, PT, R7, UR6, PT ;  /* 0x0000000607007c0c */ /* 0x000fe2000bf06270 */
[----:B------:R-:W-:Y:S01]  /*23a0*/  IMAD.WIDE.U32 R4, R2, UR4, R8 ;  /* 0x0000000402047c25 */ /* 0x000fe2000f8e0008 */
[----:B------:R-:W-:Y:S02]  /*23b0*/  SHF.R.S32.HI R15, RZ, 0x1f, R14 ;  /* 0x0000001fff0f7819 */ /* 0x000fe4000001140e */
[C---:B------:R-:W-:Y:S01]  /*23c0*/  ISETP.GE.OR P0, PT, R14.reuse, R0, P0 ;  /* 0x000000000e00720c */ /* 0x040fe20000706670 */
[----:B-1----:R-:W-:Y:S01]  /*23d0*/  IMAD R3, R11, UR4, RZ ;  /* 0x000000040b037c24 */ /* 0x002fe2000f8e02ff */
[----:B------:R-:W-:-:S03]  /*23e0*/  IADD3 R4, P1, R14, R4, RZ ;  /* 0x000000040e047210 */ /* 0x000fc60007f3e0ff */
[----:B------:R-:W-:-:S05]  /*23f0*/  IMAD R3, R2, UR5, R3 ;  /* 0x0000000502037c24 */ /* 0x000fca000f8e0203 */
[----:B------:R-:W-:-:S03]  /*2400*/  IADD3.X R5, R15, R5, R3, P1, !PT ;  /* 0x000000050f057210 */ /* 0x000fc60000ffe403 */
[----:B------:R-:W-:Y:S05]  /*2410*/  @P0 BRA `(.L_x_39) ;  /* 0x0000002000940947 */ /* 0x000fea0003800000 */
[----:B------:R-:W1:Y:S01]  /*2420*/  LDC.64 R76, c[0x0][0x5c8] ;  /* 0x00017200ff4c7b82 */ /* 0x000e620000000a00 */
[----:B-----5:R-:W-:Y:S01]  /*2430*/  FSETP.NEU.AND P1, PT, R58, RZ, PT ;  /* 0x000000ff3a00720b */ /* 0x020fe20003f2d000 */
[----:B------:R-:W-:Y:S01]  /*2440*/  IMAD R3, R59, -0x2, R0 ;  /* 0xfffffffe3b037824 */ /* 0x000fe200078e0200 */
[----:B------:R-:W-:Y:S01]  /*2450*/  BSSY B0, `(.L_x_39) ;  /* 0x0000221000007945 */ /* 0x000fe20003800000 */
[----:B------:R-:W-:-:S04]  /*2460*/  IMAD.WIDE R68, R19, 0x40, R60 ;  /* 0x0000004013447825 */ /* 0x000fc800078e023c */
[----:B------:R-:W-:Y:S02]  /*2470*/  IMAD.IADD R3, R3, 0x1, -R14 ;  /* 0x0000000103037824 */ /* 0x000fe400078e0a0e */
[----:B------:R-:W-:-:S03]  /*2480*/  IMAD.IADD R0, R66, 0x1, -R7 ;  /* 0x0000000142007824 */ /* 0x000fc600078e0a07 */
[----:B------:R-:W-:-:S04]  /*2490*/  ISETP.GT.AND P0, PT, R3, RZ, PT ;  /* 0x000000ff0300720c */ /* 0x000fc80003f04270 */
[----:B------:R-:W-:Y:S01]  /*24a0*/  ISETP.GT.AND P3, PT, R0, RZ, P0 ;  /* 0x000000ff0000720c */ /* 0x000fe20000764270 */
[-C--:B-1----:R-:W-:Y:S02]  /*24b0*/  IMAD R6, R69, R76.reuse, RZ ;  /* 0x0000004c45067224 */ /* 0x082fe400078e02ff */
[----:B------:R-:W-:-:S04]  /*24c0*/  IMAD.WIDE.U32 R70, R68, R76, R4 ;  /* 0x0000004c44467225 */ /* 0x000fc800078e0004 */
[----:B------:R-:W-:-:S04]  /*24d0*/  IMAD R5, R68, R77, R6 ;  /* 0x0000004d44057224 */ /* 0x000fc800078e0206 */
[----:B------:R-:W-:Y:S01]  /*24e0*/  IMAD.IADD R83, R71, 0x1, R5 ;  /* 0x0000000147537824 */ /* 0x000fe200078e0205 */
[----:B------:R-:W-:Y:S06]  /*24f0*/  @!P1 BRA `(.L_x_40) ;  /* 0x0000001400e09947 */ /* 0x000fec0003800000 */
[----:B------:R-:W1:Y:S01]  /*2500*/  LDC.64 R74, c[0x0][0x5b8] ;  /* 0x00016e00ff4a7b82 */ /* 0x000e620000000a00 */
[----:B------:R-:W-:-:S07]  /*2510*/  ULDC.64 UR4, c[0x0][0x5c0] ;  /* 0x0001700000047ab9 */ /* 0x000fce0000000a00 */
[----:B------:R-:W2:Y:S08]  /*2520*/  LDC.64 R78, c[0x0][0x5b0] ;  /* 0x00016c00ff4e7b82 */ /* 0x000eb00000000a00 */
[----:B------:R-:W0:Y:S01]  /*2530*/  LDC.64 R80, c[0x0][0x5a8] ;  /* 0x00016a00ff507b82 */ /* 0x000e220000000a00 */
[-C--:B-1----:R-:W-:Y:S02]  /*2540*/  IMAD R6, R11, R74.reuse, RZ ;  /* 0x0000004a0b067224 */ /* 0x082fe400078e02ff */
[----:B------:R-:W-:-:S04]  /*2550*/  IMAD.WIDE.U32 R4, R2, R74, R8 ;  /* 0x0000004a02047225 */ /* 0x000fc800078e0008 */
[----:B------:R-:W-:Y:S01]  /*2560*/  IMAD R71, R2, R75, R6 ;  /* 0x0000004b02477224 */ /* 0x000fe200078e0206 */
[----:B------:R-:W-:Y:S01]  /*2570*/  IADD3 R10, P1, R14, R4, RZ ;  /* 0x000000040e0a7210 */ /* 0x000fe20007f3e0ff */
[----:B--2---:R-:W-:-:S03]  /*2580*/  IMAD R4, R69, R78, RZ ;  /* 0x0000004e45047224 */ /* 0x004fc600078e02ff */
[----:B------:R-:W-:Y:S01]  /*2590*/  IADD3.X R11, R15, R5, R71, P1, !PT ;  /* 0x000000050f0b7210 */ /* 0x000fe20000ffe447 */
[C---:B------:R-:W-:Y:S02]  /*25a0*/  IMAD R75, R68.reuse, R79, R4 ;  /* 0x0000004f444b7224 */ /* 0x040fe400078e0204 */
[----:B------:R-:W-:-:S04]  /*25b0*/  IMAD.WIDE.U32 R4, R68, R78, R10 ;  /* 0x0000004e44047225 */ /* 0x000fc800078e000a */
[----:B------:R-:W-:Y:S01]  /*25c0*/  IMAD.IADD R5, R5, 0x1, R75 ;  /* 0x0000000105057824 */ /* 0x000fe200078e024b */
[----:B0-----:R-:W-:-:S04]  /*25d0*/  LEA R12, P1, R4, R80, 0x1 ;  /* 0x00000050040c7211 */ /* 0x001fc800078208ff */
[----:B------:R-:W-:-:S05]  /*25e0*/  LEA.HI.X R13, R4, R81, R5, 0x1, P1 ;  /* 0x00000051040d7211 */ /* 0x000fca00008f0c05 */
[----:B------:R0:W2:Y:S01]  /*25f0*/  @P3 LDG.E.LTC128B.U16 R19, desc[UR36][R12.64] ;  /* 0x000000240c133981 */ /* 0x0000a2000c1e1520 */
[----:B------:R-:W-:Y:S01]  /*2600*/  IMAD.WIDE.U32 R4, R68, R78, R14 ;  /* 0x0000004e44047225 */ /* 0x000fe200078e000e */
[----:B------:R-:W-:Y:S02]  /*2610*/  BSSY B1, `(.L_x_41) ;  /* 0x0000014000017945 */ /* 0x000fe40003800000 */
[----:B------:R-:W-:-:S04]  /*2620*/  IADD3 R20, P1, R8, R4, RZ ;  /* 0x0000000408147210 */ /* 0x000fc80007f3e0ff */
[----:B------:R-:W-:Y:S01]  /*2630*/  IADD3.X R21, R9, R75, R5, P1, !PT ;  /* 0x0000004b09157210 */ /* 0x000fe20000ffe405 */
[----:B0-----:R-:W-:Y:S01]  /*2640*/  IMAD.SHL.U32 R12, R78, 0x8, RZ ;  /* 0x000000084e0c7824 */ /* 0x001fe200078e00ff */
[----:B------:R-:W-:Y:S02]  /*2650*/  LEA R6, P1, R70, UR4, 0x1 ;  /* 0x0000000446067c11 */ /* 0x000fe4000f8208ff */
[----:B------:R-:W-:Y:S01]  /*2660*/  SHF.L.U64.HI R13, R78, 0x3, R79 ;  /* 0x000000034e0d7819 */ /* 0x000fe2000001024f */
[----:B------:R-:W-:-:S04]  /*2670*/  IMAD.WIDE.U32 R20, R2, R74, R20 ;  /* 0x0000004a02147225 */ /* 0x000fc800078e0014 */
[----:B------:R-:W-:Y:S01]  /*2680*/  IMAD.IADD R5, R71, 0x1, R21 ;  /* 0x0000000147057824 */ /* 0x000fe200078e0215 */
[----:B------:R-:W-:-:S04]  /*2690*/  LEA R4, P4, R20, R80, 0x1 ;  /* 0x0000005014047211 */ /* 0x000fc800078808ff */
[----:B------:R-:W-:Y:S01]  /*26a0*/  LEA.HI.X R5, R20, R81, R5, 0x1, P4 ;  /* 0x0000005114057211 */ /* 0x000fe200020f0c05 */
[----:B--2---:R-:W-:-:S04]  /*26b0*/  IMAD.U32 R7, R19, 0x10000, RZ ;  /* 0x0001000013077824 */ /* 0x004fc800078e00ff */
[----:B------:R-:W-:-:S04]  /*26c0*/  FMUL R7, R7, R58 ;  /* 0x0000003a07077220 */ /* 0x000fc80000400000 */
[----:B------:R-:W-:Y:S01]  /*26d0*/  FFMA R24, R24, R57, R7 ;  /* 0x0000003918187223 */ /* 0x000fe20000000007 */
[----:B------:R-:W-:Y:S02]  /*26e0*/  LEA.HI.X R7, R70, UR5, R83, 0x1, P1 ;  /* 0x0000000546077c11 */ /* 0x000fe400088f0c53 */
[----:B------:R-:W-:Y:S02]  /*26f0*/  ISETP.GT.AND P1, PT, R3, 0x1, PT ;  /* 0x000000010300780c */ /* 0x000fe40003f24270 */
[----:B------:R-:W-:Y:S02]  /*2700*/  F2FP.BF16.F32.PACK_AB R24, RZ, R24 ;  /* 0x00000018ff18723e */ /* 0x000fe400000010ff */
[----:B------:R-:W-:-:S03]  /*2710*/  ISETP.GT.AND P2, PT, R0, RZ, P1 ;  /* 0x000000ff0000720c */ /* 0x000fc60000f44270 */
[----:B------:R0:W-:Y:S10]  /*2720*/  @P3 STG.E.U16 desc[UR36][R6.64], R24 ;  /* 0x0000001806003986 */ /* 0x0001f4000c101524 */
[----:B------:R-:W-:Y:S05]  /*2730*/  @!P2 BRA `(.L_x_42) ;  /* 0x000000000004a947 */ /* 0x000fea0003800000 */
[----:B------:R1:W5:Y:S02]  /*2740*/  LDG.E.LTC128B.U16 R19, desc[UR36][R4.64+0x2] ;  /* 0x0000022404137981 */ /* 0x000364000c1e1520 */
.L_x_42:
[----:B------:R-:W-:Y:S05]  /*2750*/  BSYNC B1 ;  /* 0x0000000000017941 */ /* 0x000fea0003800000 */
.L_x_41:
[----:B------:R-:W-:Y:S01]  /*2760*/  IMAD.WIDE.U32 R68, R68, R78, R12 ;  /* 0x0000004e44447225 */ /* 0x000fe200078e000c */
[----:B------:R-:W-:-:S03]  /*2770*/  ISETP.GT.AND P0, PT, R0, 0x8, P0 ;  /* 0x000000080000780c */ /* 0x000fc60000704270 */
[----:B-----5:R-:W-:Y:S01]  /*2780*/  IMAD.U32 R21, R19, 0x10000, RZ ;  /* 0x0001000013157824 */ /* 0x020fe200078e00ff */
[----:B------:R-:W-:Y:S01]  /*2790*/  IADD3 R10, P3, R10, R68, RZ ;  /* 0x000000440a0a7210 */ /* 0x000fe20007f7e0ff */
[----:B------:R-:W-:Y:S02]  /*27a0*/  IMAD.IADD R75, R75, 0x1, R69 ;  /* 0x000000014b4b7824 */ /* 0x000fe400078e0245 */
[----:B------:R-:W-:Y:S02]  /*27b0*/  FMUL R12, R21, R58 ;  /* 0x0000003a150c7220 */ /* 0x000fe40000400000 */
[----:B------:R-:W-:Y:S02]  /*27c0*/  IMAD.X R11, R75, 0x1, R11, P3 ;  /* 0x000000014b0b7824 */ /* 0x000fe400018e060b */
[----:B------:R-:W-:Y:S01]  /*27d0*/  FFMA R25, R25, R57, R12 ;  /* 0x0000003919197223 */ /* 0x000fe2000000000c */
[----:B------:R-:W-:-:S04]  /*27e0*/  LEA R12, P3, R10, R80, 0x1 ;  /* 0x000000500a0c7211 */ /* 0x000fc800078608ff */
[----:B------:R-:W-:Y:S02]  /*27f0*/  F2FP.BF16.F32.PACK_AB R25, RZ, R25 ;  /* 0x00000019ff19723e */ /* 0x000fe400000010ff */
[----:B------:R-:W-:-:S03]  /*2800*/  LEA.HI.X R13, R10, R81, R11, 0x1, P3 ;  /* 0x000000510a0d7211 */ /* 0x000fc600018f0c0b */
[----:B------:R2:W-:Y:S04]  /*2810*/  @P2 STG.E.U16 desc[UR36][R6.64+0x2], R25 ;  /* 0x0000021906002986 */ /* 0x0005e8000c101524 */
[----:B------:R-:W3:Y:S01]  /*2820*/  @P0 LDG.E.LTC128B.U16 R19, desc[UR36][R12.64] ;  /* 0x000000240c130981 */ /* 0x000ee2000c1e1520 */
[----:B------:R-:W-:Y:S01]  /*2830*/  IADD3 R14, P2, P3, R8, R68, R14 ;  /* 0x00000044080e7210 */ /* 0x000fe20007b5e00e */
[----:B------:R-:W-:Y:S01]  /*2840*/  BSSY B1, `(.L_x_43) ;  /* 0x0000011000017945 */ /* 0x000fe20003800000 */
[----:B------:R-:W-:Y:S02]  /*2850*/  ISETP.GT.AND P1, PT, R0, 0x8, P1 ;  /* 0x000000080000780c */ /* 0x000fe40000f24270 */
[----:B------:R-:W-:Y:S02]  /*2860*/  IADD3.X R15, R9, R75, R15, P2, P3 ;  /* 0x0000004b090f7210 */ /* 0x000fe400017e640f */
[----:B------:R-:W-:-:S02]  /*2870*/  SHF.L.U64.HI R9, R76, 0x4, R77 ;  /* 0x000000044c097819 */ /* 0x000fc4000001024d */
[----:B------:R-:W-:Y:S01]  /*2880*/  LEA R10, P2, R76, R6, 0x4 ;  /* 0x000000064c0a7211 */ /* 0x000fe200078420ff */
[----:B------:R-:W-:-:S04]  /*2890*/  IMAD.WIDE.U32 R14, R2, R74, R14 ;  /* 0x0000004a020e7225 */ /* 0x000fc800078e000e */
[----:B------:R-:W-:Y:S01]  /*28a0*/  IMAD.IADD R2, R71, 0x1, R15 ;  /* 0x0000000147027824 */ /* 0x000fe200078e020f */
[----:B------:R-:W-:Y:S01]  /*28b0*/  LEA R8, P3, R14, R80, 0x1 ;  /* 0x000000500e087211 */ /* 0x000fe200078608ff */
[----:B---3--:R-:W-:-:S04]  /*28c0*/  IMAD.U32 R11, R19, 0x10000, RZ ;  /* 0x00010000130b7824 */ /* 0x008fc800078e00ff */
[----:B------:R-:W-:-:S04]  /*28d0*/  FMUL R11, R11, R58 ;  /* 0x0000003a0b0b7220 */ /* 0x000fc80000400000 */
[----:B------:R-:W-:-:S05]  /*28e0*/  FFMA R11, R26, R57, R11 ;  /* 0x000000391a0b7223 */ /* 0x000fca000000000b */
[----:B------:R-:W-:Y:S01]  /*28f0*/  F2FP.BF16.F32.PACK_AB R12, RZ, R11 ;  /* 0x0000000bff0c723e */ /* 0x000fe200000010ff */
[----:B------:R-:W-:Y:S01]  /*2900*/  IMAD.X R11, R9, 0x1, R7, P2 ;  /* 0x00000001090b7824 */ /* 0x000fe200010e0607 */
[----:B------:R-:W-:-:S04]  /*2910*/  LEA.HI.X R9, R14, R81, R2, 0x1, P3 ;  /* 0x000000510e097211 */ /* 0x000fc800018f0c02 */
[----:B------:R2:W-:Y:S01]  /*2920*/  @P0 STG.E.U16 desc[UR36][R10.64], R12 ;  /* 0x0000000c0a000986 */ /* 0x0005e2000c101524 */
[----:B------:R-:W-:Y:S05]  /*2930*/  @!P1 BRA `(.L_x_44) ;  /* 0x0000000000049947 */ /* 0x000fea0003800000 */
[----:B------:R3:W5:Y:S02]  /*2940*/  LDG.E.LTC128B.U16 R19, desc[UR36][R8.64+0x2] ;  /* 0x0000022408137981 */ /* 0x000764000c1e1520 */
.L_x_44:
[----:B------:R-:W-:Y:S05]  /*2950*/  BSYNC B1 ;  /* 0x0000000000017941 */ /* 0x000fea0003800000 */
.L_x_43:
[----:B-----5:R-:W-:Y:S01]  /*2960*/  IMAD.U32 R13, R19, 0x10000, RZ ;  /* 0x00010000130d7824 */ /* 0x020fe200078e00ff */
[----:B------:R-:W-:Y:S01]  /*2970*/  ISETP.GT.AND P0, PT, R3, 0x8, PT ;  /* 0x000000080300780c */ /* 0x000fe20003f04270 */
[----:B------:R-:W-:Y:S02]  /*2980*/  BSSY B1, `(.L_x_45) ;  /* 0x0000008000017945 */ /* 0x000fe40003800000 */
[----:B------:R-:W-:Y:S01]  /*2990*/  FMUL R2, R13, R58 ;  /* 0x0000003a0d027220 */ /* 0x000fe20000400000 */
[----:B------:R-:W-:-:S03]  /*29a0*/  ISETP.GT.AND P2, PT, R0, RZ, P0 ;  /* 0x000000ff0000720c */ /* 0x000fc60000744270 */
[----:B------:R-:W-:-:S05]  /*29b0*/  FFMA R2, R27, R57, R2 ;  /* 0x000000391b027223 */ /* 0x000fca0000000002 */
[----:B------:R-:W-:-:S05]  /*29c0*/  F2FP.BF16.F32.PACK_AB R2, RZ, R2 ;  /* 0x00000002ff02723e */ /* 0x000fca00000010ff */
[----:B------:R4:W-:Y:S01]  /*29d0*/  @P1 STG.E.U16 desc[UR36][R10.64+0x2], R2 ;  /* 0x000002020a001986 */ /* 0x0009e2000c101524 */
[----:B------:R-:W-:Y:S05]  /*29e0*/  @!P2 BRA `(.L_x_46) ;  /* 0x000000000004a947 */ /* 0x000fea0003800000 */
[----:B------:R0:W5:Y:S02]  /*29f0*/  LDG.E.LTC128B.U16 R19, desc[UR36][R4.64+0x10] ;  /* 0x0000102404137981 */ /* 0x000164000c1e1520 */
.L_x_46:
[----:B------:R-:W-:Y:S05]  /*2a00*/  BSYNC B1 ;  /* 0x0000000000017941 */ /* 0x000fea0003800000 */
.L_x_45:
        /* <DEDUP_REMOVED lines=10> */
.L_x_48:
[----:B------:R-:W-:Y:S05]  /*2ab0*/  BSYNC B1 ;  /* 0x0000000000017941 */ /* 0x000fea0003800000 */
.L_x_47:
[----:B0----5:R-:W-:Y:S01]  /*2ac0*/  IMAD.U32 R13, R19, 0x10000, RZ ;  /* 0x00010000130d7824 */ /* 0x021fe200078e00ff */
[----:B------:R-:W-:Y:S01]  /*2ad0*/  ISETP.GT.AND P0, PT, R0, 0x8, P0 ;  /* 0x000000080000780c */ /* 0x000fe20000704270 */
[----:B------:R-:W-:Y:S02]  /*2ae0*/  BSSY B1, `(.L_x_49) ;  /* 0x0000007000017945 */ /* 0x000fe40003800000 */
[----:B----4-:R-:W-:-:S04]  /*2af0*/  FMUL R2, R13, R58 ;  /* 0x0000003a0d027220 */ /* 0x010fc80000400000 */
[----:B------:R-:W-:-:S05]  /*2b00*/  FFMA R2, R29, R57, R2 ;  /* 0x000000391d027223 */ /* 0x000fca0000000002 */
[----:B------:R-:W-:-:S05]  /*2b10*/  F2FP.BF16.F32.PACK_AB R2, RZ, R2 ;  /* 0x00000002ff02723e */ /* 0x000fca00000010ff */
[----:B------:R0:W-:Y:S01]  /*2b20*/  @P3 STG.E.U16 desc[UR36][R6.64+0x12], R2 ;  /* 0x0000120206003986 */ /* 0x0001e2000c101524 */
[----:B------:R-:W-:Y:S05]  /*2b30*/  @!P0 BRA `(.L_x_50) ;  /* 0x0000000000048947 */ /* 0x000fea0003800000 */
[----:B------:R4:W5:Y:S02]  /*2b40*/  LDG.E.LTC128B.U16 R19, desc[UR36][R8.64+0x10] ;  /* 0x0000102408137981 */ /* 0x000964000c1e1520 */
.L_x_50:
[----:B------:R-:W-:Y:S05]  /*2b50*/  BSYNC B1 ;  /* 0x0000000000017941 */ /* 0x000fea0003800000 */
.L_x_49:
[----:B-----5:R-:W-:Y:S01]  /*2b60*/  IMAD.U32 R13, R19, 0x10000, RZ ;  /* 0x00010000130d7824 */ /* 0x020fe200078e00ff */
[----:B------:R-:W-:Y:S01]  /*2b70*/  ISETP.GT.AND P1, PT, R0, 0x8, P1 ;  /* 0x000000080000780c */ /* 0x000fe20000f24270 */
[----:B------:R-:W-:Y:S02]  /*2b80*/  BSSY B1, `(.L_x_51) ;  /* 0x0000007000017945 */ /* 0x000fe40003800000 */
[----:B------:R-:W-:-:S04]  /*2b90*/  FMUL R13, R13, R58 ;  /* 0x0000003a0d0d7220 */ /* 0x000fc80000400000 */
[----:B------:R-:W-:-:S05]  /*2ba0*/  FFMA R13, R30, R57, R13 ;  /* 0x000000391e0d7223 */ /* 0x000fca000000000d */
[----:B------:R-:W-:-:S05]  /*2bb0*/  F2FP.BF16.F32.PACK_AB R13, RZ, R13 ;  /* 0x0000000dff0d723e */ /* 0x000fca00000010ff */
[----:B------:R0:W-:Y:S01]  /*2bc0*/  @P0 STG.E.U16 desc[UR36][R10.64+0x10], R13 ;  /* 0x0000100d0a000986 */ /* 0x0001e2000c101524 */
[----:B------:R-:W-:Y:S05]  /*2bd0*/  @!P1 BRA `(.L_x_52) ;  /* 0x0000000000049947 */ /* 0x000fea0003800000 */
[----:B------:R0:W5:Y:S02]  /*2be0*/  LDG.E.LTC128B.U16 R19, desc[UR36][R8.64+0x12] ;  /* 0x0000122408137981 */ /* 0x000164000c1e1520 */
.L_x_52:
[----:B------:R-:W-:Y:S05]  /*2bf0*/  BSYNC B1 ;  /* 0x0000000000017941 */ /* 0x000fea0003800000 */
.L_x_51:
[----:B0----5:R-:W-:Y:S01]  /*2c00*/  IMAD.U32 R13, R19, 0x10000, RZ ;  /* 0x00010000130d7824 */ /* 0x021fe200078e00ff */
        /* <DEDUP_REMOVED lines=9> */
.L_x_54:
[----:B------:R-:W-:Y:S05]  /*2ca0*/  BSYNC B1 ;  /* 0x0000000000017941 */ /* 0x000fea0003800000 */
.L_x_53:
        /* <DEDUP_REMOVED lines=10> */
.L_x_56:
[----:B------:R-:W-:Y:S05]  /*2d50*/  BSYNC B1 ;  /* 0x0000000000017941 */ /* 0x000fea0003800000 */
.L_x_55:
[----:B0----5:R-:W-:Y:S01]  /*2d60*/  IMAD.U32 R13, R19, 0x10000, RZ ;  /* 0x00010000130d7824 */ /* 0x021fe200078e00ff */
        /* <DEDUP_REMOVED lines=8> */
.L_x_58:
[----:B------:R-:W-:Y:S05]  /*2df0*/  BSYNC B1 ;  /* 0x0000000000017941 */ /* 0x000fea0003800000 */
.L_x_57:
        /* <DEDUP_REMOVED lines=9> */
.L_x_60:
[----:B------:R-:W-:Y:S05]  /*2e90*/  BSYNC B1 ;  /* 0x0000000000017941 */ /* 0x000fea0003800000 */
.L_x_59:
        /* <DEDUP_REMOVED lines=10> */
.L_x_62:
[----:B------:R-:W-:Y:S05]  /*2f40*/  BSYNC B1 ;  /* 0x0000000000017941 */ /* 0x000fea0003800000 */
.L_x_61:
        /* <DEDUP_REMOVED lines=10> */
.L_x_64:
[----:B------:R-:W-:Y:S05]  /*2ff0*/  BSYNC B1 ;  /* 0x0000000000017941 */ /* 0x000fea0003800000 */
.L_x_63:
        /* <DEDUP_REMOVED lines=9> */
.L_x_66:
[----:B------:R-:W-:Y:S05]  /*3090*/  BSYNC B1 ;  /* 0x0000000000017941 */ /* 0x000fea0003800000 */
.L_x_65:
        /* <DEDUP_REMOVED lines=9> */
.L_x_68:
[----:B------:R-:W-:Y:S05]  /*3130*/  BSYNC B1 ;  /* 0x0000000000017941 */ /* 0x000fea0003800000 */
.L_x_67:
        /* <DEDUP_REMOVED lines=10> */
.L_x_70:
[----:B------:R-:W-:Y:S05]  /*31e0*/  BSYNC B1 ;  /* 0x0000000000017941 */ /* 0x000fea0003800000 */
.L_x_69:
        /* <DEDUP_REMOVED lines=10> */
.L_x_72:
[----:B------:R-:W-:Y:S05]  /*3290*/  BSYNC B1 ;  /* 0x0000000000017941 */ /* 0x000fea0003800000 */
.L_x_71:
        /* <DEDUP_REMOVED lines=9> */
.L_x_74:
[----:B------:R-:W-:Y:S05]  /*3330*/  BSYNC B1 ;  /* 0x0000000000017941 */ /* 0x000fea0003800000 */
.L_x_73:
        /* <DEDUP_REMOVED lines=9> */
.L_x_76:
[----:B------:R-:W-:Y:S05]  /*33d0*/  BSYNC B1 ;  /* 0x0000000000017941 */ /* 0x000fea0003800000 */
.L_x_75:
        /* <DEDUP_REMOVED lines=10> */
.L_x_78:
[----:B------:R-:W-:Y:S05]  /*3480*/  BSYNC B1 ;  /* 0x0000000000017941 */ /* 0x000fea0003800000 */
.L_x_77:
        /* <DEDUP_REMOVED lines=10> */
.L_x_80:
[----:B------:R-:W-:Y:S05]  /*3530*/  BSYNC B1 ;  /* 0x0000000000017941 */ /* 0x000fea0003800000 */
.L_x_79:
        /* <DEDUP_REMOVED lines=9> */
.L_x_82:
[----:B------:R-:W-:Y:S05]  /*35d0*/  BSYNC B1 ;  /* 0x0000000000017941 */ /* 0x000fea0003800000 */
.L_x_81:
        /* <DEDUP_REMOVED lines=9> */
.L_x_84:
[----:B------:R-:W-:Y:S05]  /*3670*/  BSYNC B1 ;  /* 0x0000000000017941 */ /* 0x000fea0003800000 */
.L_x_83:
        /* <DEDUP_REMOVED lines=10> */
.L_x_86:
[----:B------:R-:W-:Y:S05]  /*3720*/  BSYNC B1 ;  /* 0x0000000000017941 */ /* 0x000fea0003800000 */
.L_x_85:
        /* <DEDUP_REMOVED lines=10> */
.L_x_88:
[----:B------:R-:W-:Y:S05]  /*37d0*/  BSYNC B1 ;  /* 0x0000000000017941 */ /* 0x000fea0003800000 */
.L_x_87:
        /* <DEDUP_REMOVED lines=9> */
.L_x_90:
[----:B------:R-:W-:Y:S05]  /*3870*/  BSYNC B1 ;  /* 0x0000000000017941 */ /* 0x000fea0003800000 */
.L_x_89:
        /* <DEDUP_REMOVED lines=9> */
.L_x_92:
[----:B------:R-:W-:Y:S05]  /*3910*/  BSYNC B1 ;  /* 0x0000000000017941 */ /* 0x000fea0003800000 */
.L_x_91:
        /* <DEDUP_REMOVED lines=10> */
.L_x_94:
[----:B------:R-:W-:Y:S05]  /*39c0*/  BSYNC B1 ;  /* 0x0000000000017941 */ /* 0x000fea0003800000 */
.L_x_93:
[----:B-----5:R-:W-:Y:S01]  /*39d0*/  IMAD.U32 R13, R19, 0x10000, RZ ;  /* 0x00010000130d7824 */ /* 0x020fe200078e00ff */
[----:B------:R-:W-:Y:S01]  /*39e0*/  ISETP.GT.AND P1, PT, R3, 0x39, PT ;  /* 0x000000390300780c */ /* 0x000fe20003f24270 */
[----:B0-----:R-:W-:Y:S01]  /*39f0*/  @P2 IMAD.MOV.U32 R2, RZ, RZ, R6 ;  /* 0x000000ffff022224 */ /* 0x001fe200078e0006 */
[----:B------:R-:W-:Y:S01]  /*3a00*/  BSSY B1, `(.L_x_95) ;  /* 0x0000009000017945 */ /* 0x000fe20003800000 */
[----:B------:R-:W-:Y:S01]  /*3a10*/  FMUL R13, R13, R58 ;  /* 0x0000003a0d0d7220 */ /* 0x000fe20000400000 */
[----:B------:R-:W-:Y:S01]  /*3a20*/  @P2 IMAD.MOV.U32 R3, RZ, RZ, R7 ;  /* 0x000000ffff032224 */ /* 0x000fe200078e0007 */
[----:B------:R-:W-:Y:S02]  /*3a30*/  ISETP.GT.AND P3, PT, R0, RZ, P1 ;  /* 0x000000ff0000720c */ /* 0x000fe40000f64270 */
[----:B------:R-:W-:-:S05]  /*3a40*/  FFMA R13, R52, R57, R13 ;  /* 0x00000039340d7223 */ /* 0x000fca000000000d */
[----:B------:R-:W-:-:S05]  /*3a50*/  F2FP.BF16.F32.PACK_AB R13, RZ, R13 ;  /* 0x0000000dff0d723e */ /* 0x000fca00000010ff */
[----:B------:R0:W-:Y:S01]  /*3a60*/  @P2 STG.E.U16 desc[UR36][R2.64+0x70], R13 ;  /* 0x0000700d02002986 */ /* 0x0001e2000c101524 */
[----:B------:R-:W-:Y:S05]  /*3a70*/  @!P3 BRA `(.L_x_96) ;  /* 0x000000000004b947 */ /* 0x000fea0003800000 */
[----:B------:R0:W5:Y:S02]  /*3a80*/  LDG.E.LTC128B.U16 R19, desc[UR36][R4.64+0x72] ;  /* 0x0000722404137981 */ /* 0x000164000c1e1520 */
.L_x_96:
[----:B------:R-:W-:Y:S05]  /*3a90*/  BSYNC B1 ;  /* 0x0000000000017941 */ /* 0x000fea0003800000 */
.L_x_95:
        /* <DEDUP_REMOVED lines=9> */
.L_x_98:
[----:B------:R-:W-:Y:S05]  /*3b30*/  BSYNC B1 ;  /* 0x0000000000017941 */ /* 0x000fea0003800000 */
.L_x_97:
[----:B-----5:R-:W-:Y:S01]  /*3b40*/  IMAD.U32 R3, R19, 0x10000, RZ ;  /* 0x0001000013037824 */ /* 0x020fe200078e00ff */
[----:B------:R-:W-:Y:S01]  /*3b50*/  ISETP.GT.AND P1, PT, R0, 0x8, P1 ;  /* 0x000000080000780c */ /* 0x000fe20000f24270 */
[----:B0-----:R-:W-:Y:S01]  /*3b60*/  @P0 IMAD.MOV.U32 R2, RZ, RZ, R10 ;  /* 0x000000ffff020224 */ /* 0x001fe200078e000a */
[----:B------:R-:W-:Y:S01]  /*3b70*/  BSSY B1, `(.L_x_99) ;  /* 0x0000009000017945 */ /* 0x000fe20003800000 */
[----:B------:R-:W-:-:S04]  /*3b80*/  FMUL R3, R3, R58 ;  /* 0x0000003a03037220 */ /* 0x000fc80000400000 */
[----:B------:R-:W-:-:S05]  /*3b90*/  FFMA R3, R54, R57, R3 ;  /* 0x0000003936037223 */ /* 0x000fca0000000003 */
[----:B------:R-:W-:-:S04]  /*3ba0*/  F2FP.BF16.F32.PACK_AB R3, RZ, R3 ;  /* 0x00000003ff03723e */ /* 0x000fc800000010ff */
[----:B-1----:R-:W-:Y:S01]  /*3bb0*/  PRMT R4, R3, 0x7610, R4 ;  /* 0x0000761003047816 */ /* 0x002fe20000000004 */
[----:B------:R-:W-:-:S05]  /*3bc0*/  @P0 IMAD.MOV.U32 R3, RZ, RZ, R11 ;  /* 0x000000ffff030224 */ /* 0x000fca00078e000b */
[----:B------:R0:W-:Y:S01]  /*3bd0*/  @P0 STG.E.U16 desc[UR36][R2.64+0x70], R4 ;  /* 0x0000700402000986 */ /* 0x0001e2000c101524 */
[----:B------:R-:W-:Y:S05]  /*3be0*/  @!P1 BRA `(.L_x_100) ;  /* 0x0000000000049947 */ /* 0x000fea0003800000 */
[----:B------:R1:W5:Y:S02]  /*3bf0*/  LDG.E.LTC128B.U16 R19, desc[UR36][R8.64+0x72] ;  /* 0x0000722408137981 */ /* 0x000364000c1e1520 */
.L_x_100:
[----:B------:R-:W-:Y:S05]  /*3c00*/  BSYNC B1 ;  /* 0x0000000000017941 */ /* 0x000fea0003800000 */
.L_x_99:
[----:B------:R-:W-:Y:S05]  /*3c10*/  @!P1 BRA `(.L_x_101) ;  /* 0x0000000800909947 */ /* 0x000fea0003800000 */
[----:B-----5:R-:W-:-:S04]  /*3c20*/  IMAD.U32 R19, R19, 0x10000, RZ ;  /* 0x0001000013137824 */ /* 0x020fc800078e00ff */
[----:B------:R-:W-:-:S04]  /*3c30*/  FMUL R0, R19, R58 ;  /* 0x0000003a13007220 */ /* 0x000fc80000400000 */
[----:B------:R-:W-:-:S05]  /*3c40*/  FFMA R0, R55, R57, R0 ;  /* 0x0000003937007223 */ /* 0x000fca0000000000 */
[----:B------:R-:W-:-:S05]  /*3c50*/  F2FP.BF16.F32.PACK_AB R0, RZ, R0 ;  /* 0x00000000ff00723e */ /* 0x000fca00000010ff */
[----:B------:R0:W-:Y:S01]  /*3c60*/  STG.E.U16 desc[UR36][R10.64+0x72], R0 ;  /* 0x000072000a007986 */ /* 0x0001e2000c101524 */
[----:B------:R-:W-:Y:S05]  /*3c70*/  BRA `(.L_x_101) ;  /* 0x0000000800787947 */ /* 0x000fea0003800000 */
.L_x_40:
[----:B------:R-:W-:Y:S01]  /*3c80*/  ISETP.GT.AND P2, PT, R3, 0x1, PT ;  /* 0x000000010300780c */ /* 0x000fe20003f44270 */
[----:B------:R-:W-:Y:S01]  /*3c90*/  ULDC.64 UR4, c[0x0][0x5c0] ;  /* 0x0001700000047ab9 */ /* 0x000fe20000000a00 */
[-C--:B------:R-:W-:Y:S01]  /*3ca0*/  FMUL R24, R24, R57.reuse ;  /* 0x0000003918187220 */ /* 0x080fe20000400000 */
[-C--:B------:R-:W-:Y:S01]  /*3cb0*/  FMUL R25, R25, R57.reuse ;  /* 0x0000003919197220 */ /* 0x080fe20000400000 */
[----:B------:R-:W-:Y:S01]  /*3cc0*/  ISETP.GT.AND P1, PT, R0, RZ, P2 ;  /* 0x000000ff0000720c */ /* 0x000fe20001724270 */
[-C--:B------:R-:W-:Y:S01]  /*3cd0*/  FMUL R26, R26, R57.reuse ;  /* 0x000000391a1a7220 */ /* 0x080fe20000400000 */
[----:B------:R-:W-:Y:S01]  /*3ce0*/  LEA R4, P4, R70, UR4, 0x1 ;  /* 0x0000000446047c11 */ /* 0x000fe2000f8808ff */
[-C--:B------:R-:W-:Y:S01]  /*3cf0*/  FMUL R27, R27, R57.reuse ;  /* 0x000000391b1b7220 */ /* 0x080fe20000400000 */
[----:B------:R-:W-:Y:S01]  /*3d00*/  F2FP.BF16.F32.PACK_AB R24, RZ, R24 ;  /* 0x00000018ff18723e */ /* 0x000fe200000010ff */
[-C--:B------:R-:W-:Y:S01]  /*3d10*/  FMUL R28, R28, R57.reuse ;  /* 0x000000391c1c7220 */ /* 0x080fe20000400000 */
[----:B------:R-:W-:Y:S01]  /*3d20*/  LEA.HI.X R5, R70, UR5, R83, 0x1, P4 ;  /* 0x0000000546057c11 */ /* 0x000fe2000a0f0c53 */
[----:B------:R-:W-:Y:S01]  /*3d30*/  FMUL R29, R29, R57 ;  /* 0x000000391d1d7220 */ /* 0x000fe20000400000 */
[----:B------:R-:W-:Y:S01]  /*3d40*/  F2FP.BF16.F32.PACK_AB R25, RZ, R25 ;  /* 0x00000019ff19723e */ /* 0x000fe200000010ff */
[-C--:B------:R-:W-:Y:S01]  /*3d50*/  FMUL R30, R30, R57.reuse ;  /* 0x000000391e1e7220 */ /* 0x080fe20000400000 */
[----:B------:R-:W-:Y:S01]  /*3d60*/  ISETP.GT.AND P2, PT, R0, 0x8, P2 ;  /* 0x000000080000780c */ /* 0x000fe20001744270 */
[----:B------:R-:W-:Y:S01]  /*3d70*/  @P3 STG.E.U16 desc[UR36][R4.64], R24 ;  /* 0x0000001804003986 */ /* 0x000fe2000c101524 */
[C---:B------:R-:W-:Y:S01]  /*3d80*/  SHF.L.U64.HI R77, R76.reuse, 0x4, R77 ;  /* 0x000000044c4d7819 */ /* 0x040fe2000001024d */
[-C--:B------:R-:W-:Y:S01]  /*3d90*/  FMUL R31, R31, R57.reuse ;  /* 0x000000391f1f7220 */ /* 0x080fe20000400000 */
[----:B------:R-:W-:Y:S01]  /*3da0*/  LEA R6, P3, R76, R4, 0x4 ;  /* 0x000000044c067211 */ /* 0x000fe200078620ff */
[----:B------:R-:W-:Y:S01]  /*3db0*/  @P1 STG.E.U16 desc[UR36][R4.64+0x2], R25 ;  /* 0x0000021904001986 */ /* 0x000fe2000c101524 */
[----:B------:R-:W-:Y:S01]  /*3dc0*/  ISETP.GT.AND P1, PT, R0, 0x8, P0 ;  /* 0x000000080000780c */ /* 0x000fe20000724270 */
[----:B------:R-:W-:Y:S01]  /*3dd0*/  FMUL R32, R32, R57 ;  /* 0x0000003920207220 */ /* 0x000fe20000400000 */
[----:B------:R-:W-:Y:S01]  /*3de0*/  F2FP.BF16.F32.PACK_AB R26, RZ, R26 ;  /* 0x0000001aff1a723e */ /* 0x000fe200000010ff */
[----:B------:R-:W-:Y:S01]  /*3df0*/  IMAD.X R7, R77, 0x1, R5, P3 ;  /* 0x000000014d077824 */ /* 0x000fe200018e0605 */
[----:B------:R-:W-:Y:S01]  /*3e00*/  F2FP.BF16.F32.PACK_AB R27, RZ, R27 ;  /* 0x0000001bff1b723e */ /* 0x000fe200000010ff */
[-C--:B------:R-:W-:Y:S01]  /*3e10*/  FMUL R33, R33, R57.reuse ;  /* 0x0000003921217220 */ /* 0x080fe20000400000 */
[----:B------:R-:W-:Y:S01]  /*3e20*/  ISETP.GT.AND P0, PT, R3, 0x8, PT ;  /* 0x000000080300780c */ /* 0x000fe20003f04270 */
[-C--:B------:R-:W-:Y:S01]  /*3e30*/  FMUL R34, R34, R57.reuse ;  /* 0x0000003922227220 */ /* 0x080fe20000400000 */
[----:B------:R-:W-:Y:S01]  /*3e40*/  F2FP.BF16.F32.PACK_AB R28, RZ, R28 ;  /* 0x0000001cff1c723e */ /* 0x000fe200000010ff */
[-C--:B------:R-:W-:Y:S01]  /*3e50*/  FMUL R35, R35, R57.reuse ;  /* 0x0000003923237220 */ /* 0x080fe20000400000 */
[----:B------:R-:W-:Y:S01]  /*3e60*/  ISETP.GT.AND P4, PT, R0, RZ, P0 ;  /* 0x000000ff0000720c */ /* 0x000fe20000784270 */
[----:B------:R-:W-:Y:S01]  /*3e70*/  FMUL R36, R36, R57 ;  /* 0x0000003924247220 */ /* 0x000fe20000400000 */
[----:B------:R-:W-:Y:S01]  /*3e80*/  F2FP.BF16.F32.PACK_AB R29, RZ, R29 ;  /* 0x0000001dff1d723e */ /* 0x000fe200000010ff */
[----:B------:R-:W-:Y:S01]  /*3e90*/  @P1 STG.E.U16 desc[UR36][R6.64], R26 ;  /* 0x0000001a06001986 */ /* 0x000fe2000c101524 */
[----:B------:R-:W-:Y:S01]  /*3ea0*/  ISETP.GT.AND P1, PT, R0, 0x8, P0 ;  /* 0x000000080000780c */ /* 0x000fe20000724270 */
[-C--:B------:R-:W-:Y:S01]  /*3eb0*/  FMUL R37, R37, R57.reuse ;  /* 0x0000003925257220 */ /* 0x080fe20000400000 */
[C---:B------:R-:W-:Y:S01]  /*3ec0*/  ISETP.GT.AND P0, PT, R3.reuse, 0x10, PT ;  /* 0x000000100300780c */ /* 0x040fe20003f04270 */
[----:B------:R-:W-:Y:S01]  /*3ed0*/  @P2 STG.E.U16 desc[UR36][R6.64+0x2], R27 ;  /* 0x0000021b06002986 */ /* 0x000fe2000c101524 */
[----:B------:R-:W-:Y:S01]  /*3ee0*/  ISETP.GT.AND P2, PT, R3, 0x9, PT ;  /* 0x000000090300780c */ /* 0x000fe20003f44270 */
[-C--:B------:R-:W-:Y:S01]  /*3ef0*/  FMUL R38, R38, R57.reuse ;  /* 0x0000003926267220 */ /* 0x080fe20000400000 */
[----:B------:R-:W-:Y:S01]  /*3f00*/  F2FP.BF16.F32.PACK_AB R30, RZ, R30 ;  /* 0x0000001eff1e723e */ /* 0x000fe200000010ff */
[-C--:B------:R-:W-:Y:S01]  /*3f10*/  FMUL R39, R39, R57.reuse ;  /* 0x0000003927277220 */ /* 0x080fe20000400000 */
[C---:B------:R-:W-:Y:S01]  /*3f20*/  ISETP.GT.AND P3, PT, R0.reuse, RZ, P2 ;  /* 0x000000ff0000720c */ /* 0x040fe20001764270 */
[----:B------:R-:W-:Y:S01]  /*3f30*/  @P4 STG.E.U16 desc[UR36][R4.64+0x10], R28 ;  /* 0x0000101c04004986 */ /* 0x000fe2000c101524 */
[----:B------:R-:W-:Y:S01]  /*3f40*/  ISETP.GT.AND P2, PT, R0, 0x8, P2 ;  /* 0x000000080000780c */ /* 0x000fe20001744270 */
[----:B------:R-:W-:Y:S01]  /*3f50*/  FMUL R40, R40, R57 ;  /* 0x0000003928287220 */ /* 0x000fe20000400000 */
[----:B------:R-:W-:Y:S01]  /*3f60*/  F2FP.BF16.F32.PACK_AB R31, RZ, R31 ;  /* 0x0000001fff1f723e */ /* 0x000fe200000010ff */
[-C--:B------:R-:W-:Y:S01]  /*3f70*/  FMUL R41, R41, R57.reuse ;  /* 0x0000003929297220 */ /* 0x080fe20000400000 */
[----:B------:R-:W-:Y:S01]  /*3f80*/  ISETP.GT.AND P4, PT, R0, RZ, P0 ;  /* 0x000000ff0000720c */ /* 0x000fe20000784270 */
[-C--:B------:R-:W-:Y:S01]  /*3f90*/  FMUL R42, R42, R57.reuse ;  /* 0x000000392a2a7220 */ /* 0x080fe20000400000 */
[----:B------:R-:W-:Y:S01]  /*3fa0*/  F2FP.BF16.F32.PACK_AB R32, RZ, R32 ;  /* 0x00000020ff20723e */ /* 0x000fe200000010ff */
[----:B------:R-:W-:Y:S01]  /*3fb0*/  FMUL R43, R43, R57 ;  /* 0x000000392b2b7220 */ /* 0x000fe20000400000 */
[----:B------:R-:W-:Y:S01]  /*3fc0*/  F2FP.BF16.F32.PACK_AB R33, RZ, R33 ;  /* 0x00000021ff21723e */ /* 0x000fe200000010ff */
[-C--:B------:R-:W-:Y:S01]  /*3fd0*/  FMUL R44, R44, R57.reuse ;  /* 0x000000392c2c7220 */ /* 0x080fe20000400000 */
[----:B------:R-:W-:Y:S01]  /*3fe0*/  F2FP.BF16.F32.PACK_AB R34, RZ, R34 ;  /* 0x00000022ff22723e */ /* 0x000fe200000010ff */
[----:B------:R-:W-:Y:S01]  /*3ff0*/  @P3 STG.E.U16 desc[UR36][R4.64+0x12], R29 ;  /* 0x0000121d04003986 */ /* 0x000fe2000c101524 */
[----:B------:R-:W-:Y:S01]  /*4000*/  ISETP.GT.AND P3, PT, R3, 0x11, PT ;  /* 0x000000110300780c */ /* 0x000fe20003f64270 */
[----:B------:R-:W-:Y:S01]  /*4010*/  FMUL R45, R45, R57 ;  /* 0x000000392d2d7220 */ /* 0x000fe20000400000 */
[----:B------:R-:W-:Y:S01]  /*4020*/  F2FP.BF16.F32.PACK_AB R35, RZ, R35 ;  /* 0x00000023ff23723e */ /* 0x000fe200000010ff */
[----:B------:R-:W-:Y:S01]  /*4030*/  @P1 STG.E.U16 desc[UR36][R6.64+0x10], R30 ;  /* 0x0000101e06001986 */ /* 0x000fe2000c101524 */
[----:B------:R-:W-:Y:S01]  /*4040*/  ISETP.GT.AND P1, PT, R0, 0x8, P0 ;  /* 0x000000080000780c */ /* 0x000fe20000724270 */
[-C--:B------:R-:W-:Y:S01]  /*4050*/  FMUL R46, R46, R57.reuse ;  /* 0x000000392e2e7220 */ /* 0x080fe20000400000 */
[----:B------:R-:W-:Y:S01]  /*4060*/  ISETP.GT.AND P0, PT, R3, 0x18, PT ;  /* 0x000000180300780c */ /* 0x000fe20003f04270 */
[----:B------:R-:W-:Y:S01]  /*4070*/  @P2 STG.E.U16 desc[UR36][R6.64+0x12], R31 ;  /* 0x0000121f06002986 */ /* 0x000fe2000c101524 */
[C---:B------:R-:W-:Y:S01]  /*4080*/  ISETP.GT.AND P2, PT, R0.reuse, RZ, P3 ;  /* 0x000000ff0000720c */ /* 0x040fe20001f44270 */
[-C--:B------:R-:W-:Y:S01]  /*4090*/  FMUL R47, R47, R57.reuse ;  /* 0x000000392f2f7220 */ /* 0x080fe20000400000 */
[C---:B------:R-:W-:Y:S01]  /*40a0*/  ISETP.GT.AND P3, PT, R0.reuse, 0x8, P3 ;  /* 0x000000080000780c */ /* 0x040fe20001f64270 */
[----:B------:R-:W-:Y:S01]  /*40b0*/  @P4 STG.E.U16 desc[UR36][R4.64+0x20], R32 ;  /* 0x0000202004004986 */ /* 0x000fe2000c101524 */
[----:B------:R-:W-:Y:S01]  /*40c0*/  ISETP.GT.AND P4, PT, R0, RZ, P0 ;  /* 0x000000ff0000720c */ /* 0x000fe20000784270 */
[-C--:B------:R-:W-:Y:S01]  /*40d0*/  FMUL R48, R48, R57.reuse ;  /* 0x0000003930307220 */ /* 0x080fe20000400000 */
[----:B------:R-:W-:Y:S01]  /*40e0*/  F2FP.BF16.F32.PACK_AB R36, RZ, R36 ;  /* 0x00000024ff24723e */ /* 0x000fe200000010ff */
[----:B------:R-:W-:Y:S01]  /*40f0*/  FMUL R49, R49, R57 ;  /* 0x0000003931317220 */ /* 0x000fe20000400000 */
[----:B------:R-:W-:Y:S01]  /*4100*/  F2FP.BF16.F32.PACK_AB R37, RZ, R37 ;  /* 0x00000025ff25723e */ /* 0x000fe200000010ff */
[-C--:B------:R-:W-:Y:S01]  /*4110*/  FMUL R50, R50, R57.reuse ;  /* 0x0000003932327220 */ /* 0x080fe20000400000 */
[----:B------:R-:W-:Y:S01]  /*4120*/  F2FP.BF16.F32.PACK_AB R38, RZ, R38 ;  /* 0x00000026ff26723e */ /* 0x000fe200000010ff */
[----:B------:R-:W-:Y:S01]  /*4130*/  FMUL R51, R51, R57 ;  /* 0x0000003933337220 */ /* 0x000fe20000400000 */
[----:B------:R-:W-:Y:S01]  /*4140*/  F2FP.BF16.F32.PACK_AB R39, RZ, R39 ;  /* 0x00000027ff27723e */ /* 0x000fe200000010ff */
[----:B------:R-:W-:Y:S01]  /*4150*/  @P2 STG.E.U16 desc[UR36][R4.64+0x22], R33 ;  /* 0x0000222104002986 */ /* 0x000fe2000c101524 */
[----:B------:R-:W-:Y:S01]  /*4160*/  F2FP.BF16.F32.PACK_AB R40, RZ, R40 ;  /* 0x00000028ff28723e */ /* 0x000fe200000010ff */
        /* <DEDUP_REMOVED lines=10> */
[----:B------:R-:W-:Y:S01]  /*4210*/  @P4 STG.E.U16 desc[UR36][R4.64+0x30], R36 ;  /* 0x0000302404004986 */ /* 0x000fe2000c101524 */
[C---:B------:R-:W-:Y:S01]  /*4220*/  ISETP.GT.AND P2, PT, R0.reuse, RZ, P3 ;  /* 0x000000ff0000720c */ /* 0x040fe20001f44270 */
[----:B------:R-:W-:Y:S01]  /*4230*/  FMUL R55, R55, R57 ;  /* 0x0000003937377220 */ /* 0x000fe20000400000 */
[----:B------:R-:W-:-:S02]  /*4240*/  ISETP.GT.AND P4, PT, R0, 0x8, P3 ;  /* 0x000000080000780c */ /* 0x000fc40001f84270 */
[C---:B------:R-:W-:Y:S02]  /*4250*/  ISETP.GT.AND P3, PT, R0.reuse, RZ, P0 ;  /* 0x000000ff0000720c */ /* 0x040fe40000764270 */
[----:B------:R-:W-:Y:S02]  /*4260*/  ISETP.GT.AND P0, PT, R0, 0x8, P0 ;  /* 0x000000080000780c */ /* 0x000fe40000704270 */
[----:B------:R-:W-:Y:S02]  /*4270*/  F2FP.BF16.F32.PACK_AB R43, RZ, R43 ;  /* 0x0000002bff2b723e */ /* 0x000fe400000010ff */
[----:B------:R-:W-:Y:S02]  /*4280*/  F2FP.BF16.F32.PACK_AB R44, RZ, R44 ;  /* 0x0000002cff2c723e */ /* 0x000fe400000010ff */
[----:B------:R-:W-:Y:S01]  /*4290*/  F2FP.BF16.F32.PACK_AB R45, RZ, R45 ;  /* 0x0000002dff2d723e */ /* 0x000fe200000010ff */
[----:B------:R-:W-:Y:S01]  /*42a0*/  @P2 STG.E.U16 desc[UR36][R4.64+0x32], R37 ;  /* 0x0000322504002986 */ /* 0x000fe2000c101524 */
[----:B------:R-:W-:-:S02]  /*42b0*/  F2FP.BF16.F32.PACK_AB R46, RZ, R46 ;  /* 0x0000002eff2e723e */ /* 0x000fc400000010ff */
[----:B------:R-:W-:Y:S01]  /*42c0*/  F2FP.BF16.F32.PACK_AB R47, RZ, R47 ;  /* 0x0000002fff2f723e */ /* 0x000fe200000010ff */
[----:B------:R-:W-:Y:S01]  /*42d0*/  @P1 STG.E.U16 desc[UR36][R6.64+0x30], R38 ;  /* 0x0000302606001986 */ /* 0x000fe2000c101524 */
[C---:B------:R-:W-:Y:S02]  /*42e0*/  ISETP.GT.AND P1, PT, R3.reuse, 0x28, PT ;  /* 0x000000280300780c */ /* 0x040fe40003f24270 */
[----:B------:R-:W-:Y:S01]  /*42f0*/  F2FP.BF16.F32.PACK_AB R48, RZ, R48 ;  /* 0x00000030ff30723e */ /* 0x000fe200000010ff */
[----:B------:R-:W-:Y:S01]  /*4300*/  @P4 STG.E.U16 desc[UR36][R6.64+0x32], R39 ;  /* 0x0000322706004986 */ /* 0x000fe2000c101524 */
[----:B------:R-:W-:Y:S02]  /*4310*/  ISETP.GT.AND P4, PT, R3, 0x21, PT ;  /* 0x000000210300780c */ /* 0x000fe40003f84270 */
[----:B------:R-:W-:Y:S01]  /*4320*/  F2FP.BF16.F32.PACK_AB R49, RZ, R49 ;  /* 0x00000031ff31723e */ /* 0x000fe200000010ff */
[----:B------:R-:W-:Y:S01]  /*4330*/  @P3 STG.E.U16 desc[UR36][R4.64+0x40], R40 ;  /* 0x0000402804003986 */ /* 0x000fe2000c101524 */
[----:B------:R-:W-:-:S02]  /*4340*/  ISETP.GT.AND P2, PT, R0, RZ, P4 ;  /* 0x000000ff0000720c */ /* 0x000fc40002744270 */
[C---:B------:R-:W-:Y:S02]  /*4350*/  ISETP.GT.AND P4, PT, R0.reuse, 0x8, P4 ;  /* 0x000000080000780c */ /* 0x040fe40002784270 */
        /* <DEDUP_REMOVED lines=12> */
[C---:B------:R-:W-:Y:S02]  /*4420*/  ISETP.GT.AND P2, PT, R0.reuse, RZ, P0 ;  /* 0x000000ff0000720c */ /* 0x040fe40000744270 */
[----:B------:R-:W-:Y:S01]  /*4430*/  ISETP.GT.AND P0, PT, R0, 0x8, P0 ;  /* 0x000000080000780c */ /* 0x000fe20000704270 */
[----:B------:R-:W-:Y:S01]  /*4440*/  @P3 STG.E.U16 desc[UR36][R4.64+0x50], R44 ;  /* 0x0000502c04003986 */ /* 0x000fe2000c101524 */
[----:B------:R-:W-:-:S04]  /*4450*/  ISETP.GT.AND P3, PT, R3, 0x30, PT ;  /* 0x000000300300780c */ /* 0x000fc80003f64270 */
[C---:B------:R-:W-:Y:S02]  /*4460*/  ISETP.GT.AND P4, PT, R0.reuse, RZ, P3 ;  /* 0x000000ff0000720c */ /* 0x040fe40001f84270 */
[----:B------:R-:W-:-:S03]  /*4470*/  ISETP.GT.AND P3, PT, R0, 0x8, P3 ;  /* 0x000000080000780c */ /* 0x000fc60001f64270 */
[----:B------:R-:W-:Y:S01]  /*4480*/  @P2 STG.E.U16 desc[UR36][R4.64+0x52], R45 ;  /* 0x0000522d04002986 */ /* 0x000fe2000c101524 */
[----:B------:R-:W-:-:S03]  /*4490*/  ISETP.GT.AND P2, PT, R3, 0x39, PT ;  /* 0x000000390300780c */ /* 0x000fc60003f44270 */
[----:B------:R-:W-:Y:S01]  /*44a0*/  @P1 STG.E.U16 desc[UR36][R6.64+0x50], R46 ;  /* 0x0000502e06001986 */ /* 0x000fe2000c101524 */
[----:B------:R-:W-:-:S03]  /*44b0*/  ISETP.GT.AND P1, PT, R3, 0x38, PT ;  /* 0x000000380300780c */ /* 0x000fc60003f24270 */
[----:B------:R-:W-:Y:S01]  /*44c0*/  @P0 STG.E.U16 desc[UR36][R6.64+0x52], R47 ;  /* 0x0000522f06000986 */ /* 0x000fe2000c101524 */
[----:B------:R-:W-:-:S03]  /*44d0*/  ISETP.GT.AND P0, PT, R3, 0x31, PT ;  /* 0x000000310300780c */ /* 0x000fc60003f04270 */
[----:B------:R-:W-:Y:S01]  /*44e0*/  @P4 STG.E.U16 desc[UR36][R4.64+0x60], R48 ;  /* 0x0000603004004986 */ /* 0x000fe2000c101524 */
[C---:B------:R-:W-:Y:S02]  /*44f0*/  ISETP.GT.AND P4, PT, R0.reuse, RZ, P0 ;  /* 0x000000ff0000720c */ /* 0x040fe40000784270 */
[----:B------:R-:W-:-:S11]  /*4500*/  ISETP.GT.AND P0, PT, R0, 0x8, P0 ;  /* 0x000000080000780c */ /* 0x000fd60000704270 */
[----:B------:R-:W-:Y:S02]  /*4510*/  @P4 IMAD.MOV.U32 R2, RZ, RZ, R4 ;  /* 0x000000ffff024224 */ /* 0x000fe400078e0004 */
[----:B------:R-:W-:-:S05]  /*4520*/  @P4 IMAD.MOV.U32 R3, RZ, RZ, R5 ;  /* 0x000000ffff034224 */ /* 0x000fca00078e0005 */
[----:B------:R1:W-:Y:S01]  /*4530*/  @P4 STG.E.U16 desc[UR36][R2.64+0x62], R49 ;  /* 0x0000623102004986 */ /* 0x0003e2000c101524 */
[C---:B------:R-:W-:Y:S02]  /*4540*/  ISETP.GT.AND P4, PT, R0.reuse, RZ, P2 ;  /* 0x000000ff0000720c */ /* 0x040fe40001784270 */
[----:B------:R-:W-:Y:S01]  /*4550*/  ISETP.GT.AND P2, PT, R0, 0x8, P2 ;  /* 0x000000080000780c */ /* 0x000fe20001744270 */
[----:B-1----:R-:W-:Y:S02]  /*4560*/  @P3 IMAD.MOV.U32 R2, RZ, RZ, R6 ;  /* 0x000000ffff023224 */ /* 0x002fe400078e0006 */
[----:B------:R-:W-:-:S05]  /*4570*/  @P3 IMAD.MOV.U32 R3, RZ, RZ, R7 ;  /* 0x000000ffff033224 */ /* 0x000fca00078e0007 */
[----:B------:R1:W-:Y:S01]  /*4580*/  @P3 STG.E.U16 desc[UR36][R2.64+0x60], R50 ;  /* 0x0000603202003986 */ /* 0x0003e2000c101524 */
[C---:B------:R-:W-:Y:S02]  /*4590*/  ISETP.GT.AND P3, PT, R0.reuse, RZ, P1 ;  /* 0x000000ff0000720c */ /* 0x040fe40000f64270 */
[----:B------:R-:W-:Y:S01]  /*45a0*/  ISETP.GT.AND P1, PT, R0, 0x8, P1 ;  /* 0x000000080000780c */ /* 0x000fe20000f24270 */
[----:B-1----:R-:W-:Y:S02]  /*45b0*/  @P0 IMAD.MOV.U32 R2, RZ, RZ, R6 ;  /* 0x000000ffff020224 */ /* 0x002fe400078e0006 */
[----:B------:R-:W-:-:S05]  /*45c0*/  @P0 IMAD.MOV.U32 R3, RZ, RZ, R7 ;  /* 0x000000ffff030224 */ /* 0x000fca00078e0007 */
[----:B------:R1:W-:Y:S03]  /*45d0*/  @P0 STG.E.U16 desc[UR36][R2.64+0x62], R51 ;  /* 0x0000623302000986 */ /* 0x0003e6000c101524 */
[----:B-1----:R-:W-:Y:S02]  /*45e0*/  @P3 IMAD.MOV.U32 R2, RZ, RZ, R4 ;  /* 0x000000ffff023224 */ /* 0x002fe400078e0004 */
[----:B------:R-:W-:-:S05]  /*45f0*/  @P3 IMAD.MOV.U32 R3, RZ, RZ, R5 ;  /* 0x000000ffff033224 */ /* 0x000fca00078e0005 */
[----:B------:R1:W-:Y:S04]  /*4600*/  @P3 STG.E.U16 desc[UR36][R2.64+0x70], R52 ;  /* 0x0000703402003986 */ /* 0x0003e8000c101524 */
[----:B------:R2:W-:Y:S01]  /*4610*/  @P4 STG.E.U16 desc[UR36][R4.64+0x72], R53 ;  /* 0x0000723504004986 */ /* 0x0005e2000c101524 */
[----:B-1----:R-:W-:Y:S02]  /*4620*/  @P1 IMAD.MOV.U32 R2, RZ, RZ, R6 ;  /* 0x000000ffff021224 */ /* 0x002fe400078e0006 */
[----:B------:R-:W-:-:S05]  /*4630*/  @P1 IMAD.MOV.U32 R3, RZ, RZ, R7 ;  /* 0x000000ffff031224 */ /* 0x000fca00078e0007 */
[----:B------:R2:W-:Y:S04]  /*4640*/  @P1 STG.E.U16 desc[UR36][R2.64+0x70], R54 ;  /* 0x0000703602001986 */ /* 0x0005e8000c101524 */
[----:B------:R2:W-:Y:S02]  /*4650*/  @P2 STG.E.U16 desc[UR36][R6.64+0x72], R55 ;  /* 0x0000723706002986 */ /* 0x0005e4000c101524 */
.L_x_101:
[----:B------:R-:W-:Y:S05]  /*4660*/  BSYNC B0 ;  /* 0x0000000000007941 */ /* 0x000fea0003800000 */
.L_x_39:
[----:B0-2---:R-:W2:Y:S01]  /*4670*/  LDL.64 R2, [R1] ;  /* 0x0000000001027983 */ /* 0x005ea20000100a00 */
[----:B------:R-:W-:Y:S01]  /*4680*/  ULDC.64 UR4, c[0x0][0x650] ;  /* 0x0001940000047ab9 */ /* 0x000fe20000000a00 */
[----:B------:R0:W-:Y:S01]  /*4690*/  SYNCS.ARRIVE.TRANS64.A1T0 RZ, [R65+UR47], RZ ;  /* 0x000000ff41ff79a7 */ /* 0x0001e2000810002f */
[----:B------:R-:W-:Y:S01]  /*46a0*/  PRMT R0, RZ, 0x7610, R0 ;  /* 0x00007610ff007816 */ /* 0x000fe20000000000 */
[----:B-----5:R-:W-:Y:S02]  /*46b0*/  IMAD.MOV.U32 R19, RZ, RZ, -0x1 ;  /* 0xffffffffff137424 */ /* 0x020fe400078e00ff */
[----:B------:R-:W-:Y:S01]  /*46c0*/  IMAD.MOV.U32 R22, RZ, RZ, -0x1 ;  /* 0xffffffffff167424 */ /* 0x000fe200078e00ff */
[----:B--2---:R-:W-:-:S04]  /*46d0*/  LEA R18, P0, R2, R18, 0x1 ;  /* 0x0000001202127211 */ /* 0x004fc800078008ff */
[----:B------:R-:W-:Y:S01]  /*46e0*/  LEA.HI.X R17, R2, R17, R23, 0x1, P0 ;  /* 0x0000001102117211 */ /* 0x000fe200000f0c17 */
[----:B------:R-:W-:Y:S01]  /*46f0*/  IMAD.MOV.U32 R2, RZ, RZ, -0x1 ;  /* 0xffffffffff027424 */ /* 0x000fe200078e00ff */
[----:B------:R-:W-:-:S04]  /*4700*/  ISETP.GE.U32.AND P0, PT, R18, UR4, PT ;  /* 0x0000000412007c0c */ /* 0x000fc8000bf06070 */
[----:B------:R-:W-:-:S13]  /*4710*/  ISETP.GE.U32.AND.EX P0, PT, R17, UR5, PT, P0 ;  /* 0x0000000511007c0c */ /* 0x000fda000bf06100 */
[----:B0-----:R-:W-:Y:S05]  /*4720*/  @P0 BRA `(.L_x_102) ;  /* 0x0000000400700947 */ /* 0x001fea0003800000 */
[----:B------:R-:W0:Y:S01]  /*4730*/  S2R R10, SR_CTAID.X ;  /* 0x00000000000a7919 */ /* 0x000e220000002500 */
[----:B-1-34-:R-:W1:Y:S01]  /*4740*/  LDC.64 R8, c[0x0][0x628] ;  /* 0x00018a00ff087b82 */ /* 0x01ae620000000a00 */
[----:B------:R-:W-:Y:S01]  /*4750*/  ULDC UR4, c[0x0][0x150] ;  /* 0x0000540000047ab9 */ /* 0x000fe20000000800 */
[----:B------:R-:W-:Y:S01]  /*4760*/  IMAD.MOV.U32 R6, RZ, RZ, R18 ;  /* 0x000000ffff067224 */ /* 0x000fe200078e0012 */
[----:B------:R-:W2:Y:S01]  /*4770*/  S2R R20, SR_CTAID.Y ;  /* 0x0000000000147919 */ /* 0x000ea20000002600 */
[----:B------:R-:W-:-:S04]  /*4780*/  IMAD.MOV.U32 R7, RZ, RZ, R17 ;  /* 0x000000ffff077224 */ /* 0x000fc800078e0011 */
[----:B------:R-:W3:Y:S08]  /*4790*/  LDC R15, c[0x0][0x144] ;  /* 0x00005100ff0f7b82 */ /* 0x000ef00000000800 */
[----:B------:R-:W4:Y:S08]  /*47a0*/  LDC R0, c[0x0][0x630] ;  /* 0x00018c00ff007b82 */ /* 0x000f300000000800 */
[----:B------:R-:W2:Y:S01]  /*47b0*/  LDC.64 R12, c[0x0][0x620] ;  /* 0x00018800ff0c7b82 */ /* 0x000ea20000000a00 */
[----:B-1----:R-:W-:-:S04]  /*47c0*/  ISETP.NE.U32.AND P0, PT, R8, RZ, PT ;  /* 0x000000ff0800720c */ /* 0x002fc80003f05070 */
[----:B------:R-:W-:Y:S02]  /*47d0*/  ISETP.NE.AND.EX P0, PT, R9, RZ, PT, P0 ;  /* 0x000000ff0900720c */ /* 0x000fe40003f05300 */
[----:B0-----:R-:W-:-:S05]  /*47e0*/  I2FP.F32.U32 R2, R10 ;  /* 0x0000000a00027245 */ /* 0x001fca0000201000 */
[----:B------:R-:W-:-:S04]  /*47f0*/  FMUL R2, R2, UR4 ;  /* 0x0000000402027c20 */ /* 0x000fc80008400000 */
[----:B------:R0:W1:Y:S02]  /*4800*/  F2I.U32.TRUNC.NTZ R14, R2 ;  /* 0x00000002000e7305 */ /* 0x000064000020f000 */
[----:B---34-:R-:W-:Y:S05]  /*4810*/  @!P0 BRA `(.L_x_103) ;  /* 0x0000000000288947 */ /* 0x018fea0003800000 */
[----:B------:R-:W3:Y:S02]  /*4820*/  LDC R3, c[0x0][0x634] ;  /* 0x00018d00ff037b82 */ /* 0x000ee40000000800 */
[----:B---3--:R-:W-:-:S05]  /*4830*/  IADD3 R7, P0, R18, R3, RZ ;  /* 0x0000000312077210 */ /* 0x008fca0007f1e0ff */
[----:B------:R-:W-:-:S04]  /*4840*/  IMAD.X R11, RZ, RZ, R17, P0 ;  /* 0x000000ffff0b7224 */ /* 0x000fc800000e0611 */
[----:B0-----:R-:W-:-:S04]  /*4850*/  IMAD.WIDE.U32 R2, R11, R8, RZ ;  /* 0x000000080b027225 */ /* 0x001fc800078e00ff */
[----:B------:R-:W-:-:S04]  /*4860*/  IMAD.WIDE.U32 R4, P0, R7, R9, R2 ;  /* 0x0000000907047225 */ /* 0x000fc80007800002 */
[----:B------:R-:W-:-:S04]  /*4870*/  IMAD.WIDE.U32 R2, R7, R8, RZ ;  /* 0x0000000807027225 */ /* 0x000fc800078e00ff */
[----:B------:R-:W-:Y:S01]  /*4880*/  IMAD.X R7, RZ, RZ, RZ, P0 ;  /* 0x000000ffff077224 */ /* 0x000fe200000e06ff */
[----:B------:R-:W-:Y:S01]  /*4890*/  IADD3 RZ, P0, R3, R4, RZ ;  /* 0x0000000403ff7210 */ /* 0x000fe20007f1e0ff */
[----:B------:R-:W-:-:S04]  /*48a0*/  IMAD.MOV.U32 R6, RZ, RZ, R5 ;  /* 0x000000ffff067224 */ /* 0x000fc800078e0005 */
[----:B------:R-:W-:-:S08]  /*48b0*/  IMAD.WIDE.U32.X R6, R11, R9, R6, P0 ;  /* 0x000000090b067225 */ /* 0x000fd000000e0406 */
.L_x_103:
[----:B------:R-:W3:Y:S01]  /*48c0*/  LDC.64 R26, c[0x0][0x640] ;  /* 0x00019000ff1a7b82 */ /* 0x000ee20000000a00 */
[-C--:B------:R-:W-:Y:S01]  /*48d0*/  SHF.R.U64 R11, R6, R0.reuse, R7 ;  /* 0x00000000060b7219 */ /* 0x080fe20000001207 */
[----:B------:R-:W-:Y:S01]  /*48e0*/  IMAD.MOV.U32 R19, RZ, RZ, R17 ;  /* 0x000000ffff137224 */ /* 0x000fe200078e0011 */
[----:B------:R-:W-:Y:S01]  /*48f0*/  SHF.R.U32.HI R0, RZ, R0, R7 ;  /* 0x00000000ff007219 */ /* 0x000fe20000011607 */
[----:B-1----:R-:W-:Y:S01]  /*4900*/  IMAD.MOV R14, RZ, RZ, -R14 ;  /* 0x000000ffff0e7224 */ /* 0x002fe200078e0a0e */
[----:B------:R-:W-:Y:S01]  /*4910*/  IADD3 R5, P0, RZ, -R11, RZ ;  /* 0x8000000bff057210 */ /* 0x000fe20007f1e0ff */
[----:B------:R-:W-:Y:S01]  /*4920*/  ULDC UR4, c[0x0][0x154] ;  /* 0x0000550000047ab9 */ /* 0x000fe20000000800 */
[----:B------:R-:W-:Y:S01]  /*4930*/  IMAD.MOV.U32 R7, RZ, RZ, 0x1 ;  /* 0x00000001ff077424 */ /* 0x000fe200078e00ff */
[----:B------:R-:W1:Y:S01]  /*4940*/  LDC R4, c[0x0][0x618] ;  /* 0x00018600ff047b82 */ /* 0x000e620000000800 */
[----:B------:R-:W-:Y:S02]  /*4950*/  IMAD R22, R15, R14, R10 ;  /* 0x0000000e0f167224 */ /* 0x000fe400078e020a */
[----:B------:R-:W-:-:S04]  /*4960*/  IMAD.X R3, RZ, RZ, ~R0, P0 ;  /* 0x000000ffff037224 */ /* 0x000fc800000e0e00 */
[-C--:B--2---:R-:W-:Y:S01]  /*4970*/  IMAD R0, R3, R12.reuse, RZ ;  /* 0x0000000c03007224 */ /* 0x084fe200078e02ff */
[----:B------:R-:W2:Y:S01]  /*4980*/  LDC R6, c[0x0][0x608] ;  /* 0x00018200ff067b82 */ /* 0x000ea20000000800 */
[----:B0-----:R-:W-:-:S04]  /*4990*/  IMAD.WIDE.U32 R2, R5, R12, R18 ;  /* 0x0000000c05027225 */ /* 0x001fc800078e0012 */
[----:B------:R-:W-:Y:S01]  /*49a0*/  IMAD R5, R5, R13, R0 ;  /* 0x0000000d05057224 */ /* 0x000fe200078e0200 */
[----:B------:R-:W-:Y:S02]  /*49b0*/  I2FP.F32.U32 R0, R20 ;  /* 0x0000001400007245 */ /* 0x000fe40000201000 */
[----:B------:R-:W0:Y:S01]  /*49c0*/  LDC R24, c[0x0][0x658] ;  /* 0x00019600ff187b82 */ /* 0x000e220000000800 */
[----:B------:R-:W-:Y:S01]  /*49d0*/  IMAD.IADD R3, R3, 0x1, R5 ;  /* 0x0000000103037824 */ /* 0x000fe200078e0205 */
[----:B---3--:R-:W-:Y:S01]  /*49e0*/  ISETP.NE.U32.AND P0, PT, R26, RZ, PT ;  /* 0x000000ff1a00720c */ /* 0x008fe20003f05070 */
[----:B------:R-:W-:Y:S01]  /*49f0*/  FMUL R0, R0, UR4 ;  /* 0x0000000400007c20 */ /* 0x000fe20008400000 */
[----:B------:R-:W-:Y:S02]  /*4a00*/  IMAD.MOV.U32 R5, RZ, RZ, -0x1 ;  /* 0xffffffffff057424 */ /* 0x000fe400078e00ff */
[----:B------:R-:W-:Y:S01]  /*4a10*/  ISETP.NE.AND.EX P0, PT, R27, RZ, PT, P0 ;  /* 0x000000ff1b00720c */ /* 0x000fe20003f05300 */
[----:B------:R3:W4:Y:S01]  /*4a20*/  F2I.U32.TRUNC.NTZ R12, R0 ;  /* 0x00000000000c7305 */ /* 0x000722000020f000 */
[----:B------:R-:W3:Y:S01]  /*4a30*/  LDC R15, c[0x0][0x148] ;  /* 0x00005200ff0f7b82 */ /* 0x000ee20000000800 */
[----:B-1----:R-:W-:-:S02]  /*4a40*/  SHF.R.U64 R10, R2, R4, R3 ;  /* 0x00000004020a7219 */ /* 0x002fc40000001203 */
[----:B------:R-:W-:-:S05]  /*4a50*/  SHF.R.U32.HI R3, RZ, R4, R3 ;  /* 0x00000004ff037219 */ /* 0x000fca0000011603 */
[----:B------:R-:W1:Y:S01]  /*4a60*/  LDC R14, c[0x0][0x600] ;  /* 0x00018000ff0e7b82 */ /* 0x000e620000000800 */
[-CC-:B--2---:R-:W-:Y:S02]  /*4a70*/  SHF.R.U64 R8, R10, R6.reuse, R3.reuse ;  /* 0x000000060a087219 */ /* 0x184fe40000001203 */
[----:B------:R-:W-:-:S05]  /*4a80*/  SHF.R.U32.HI R3, RZ, R6, R3 ;  /* 0x00000006ff037219 */ /* 0x000fca0000011603 */
[----:B------:R-:W2:Y:S01]  /*4a90*/  LDC R21, c[0x0][0x648] ;  /* 0x00019200ff157b82 */ /* 0x000ea20000000800 */
[-CC-:B0-----:R-:W-:Y:S02]  /*4aa0*/  SHF.R.U64 R13, R8, R24.reuse, R3.reuse ;  /* 0x00000018080d7219 */ /* 0x181fe40000001203 */
[-C--:B------:R-:W-:Y:S02]  /*4ab0*/  SHF.L.U32 R5, R5, R24.reuse, RZ ;  /* 0x0000001805057219 */ /* 0x080fe400000006ff */
[-C--:B------:R-:W-:Y:S01]  /*4ac0*/  SHF.R.U32.HI R3, RZ, R24.reuse, R3 ;  /* 0x00000018ff037219 */ /* 0x080fe20000011603 */
[----:B------:R-:W-:Y:S01]  /*4ad0*/  IMAD.MOV.U32 R2, RZ, RZ, R13 ;  /* 0x000000ffff027224 */ /* 0x000fe200078e000d */
[----:B------:R-:W-:Y:S01]  /*4ae0*/  SHF.L.U32 R24, R7, R24, RZ ;  /* 0x0000001807187219 */ /* 0x000fe200000006ff */
[----:B------:R-:W0:Y:S01]  /*4af0*/  LDC R25, c[0x0][0x638] ;  /* 0x00018e00ff197b82 */ /* 0x000e220000000800 */
[----:B------:R-:W-:-:S07]  /*4b00*/  LOP3.LUT R19, RZ, R5, RZ, 0x33, !PT ;  /* 0x00000005ff137212 */ /* 0x000fce00078e33ff */
[----:B------:R-:W0:Y:S01]  /*4b10*/  LDC R28, c[0x0][0x610] ;  /* 0x00018400ff1c7b82 */ /* 0x000e220000000800 */
[----:B----4-:R-:W-:Y:S05]  /*4b20*/  @!P0 BRA `(.L_x_104) ;  /* 0x0000000000288947 */ /* 0x010fea0003800000 */
[----:B---3--:R-:W3:Y:S02]  /*4b30*/  LDC R0, c[0x0][0x64c] ;  /* 0x00019300ff007b82 */ /* 0x008ee40000000800 */
        /* <DEDUP_REMOVED lines=9> */
.L_x_104:
[----:B------:R-:W4:Y:S01]  /*4bd0*/  LDC R4, c[0x0][0x65c] ;  /* 0x00019700ff047b82 */ /* 0x000f220000000800 */
[----:B--23--:R-:W-:Y:S01]  /*4be0*/  SHF.R.U64 R0, R2, R21, R3 ;  /* 0x0000001502007219 */ /* 0x00cfe20000001203 */
[----:B-1----:R-:W-:Y:S01]  /*4bf0*/  VIADD R3, R14, 0xffffffff ;  /* 0xffffffff0e037836 */ /* 0x002fe20000000000 */
[----:B------:R-:W-:Y:S01]  /*4c00*/  LOP3.LUT R19, R8, R19, RZ, 0xc0, !PT ;  /* 0x0000001308137212 */ /* 0x000fe200078ec0ff */
[----:B------:R-:W-:Y:S02]  /*4c10*/  IMAD.MOV R12, RZ, RZ, -R12 ;  /* 0x000000ffff0c7224 */ /* 0x000fe400078e0a0c */
[----:B------:R-:W-:Y:S01]  /*4c20*/  IMAD.MOV R2, RZ, RZ, -R0 ;  /* 0x000000ffff027224 */ /* 0x000fe200078e0a00 */
[----:B------:R-:W-:Y:S01]  /*4c30*/  LOP3.LUT R3, R10, R3, RZ, 0xc0, !PT ;  /* 0x000000030a037212 */ /* 0x000fe200078ec0ff */
[----:B------:R-:W-:Y:S02]  /*4c40*/  IMAD R19, R24, R0, R19 ;  /* 0x0000000018137224 */ /* 0x000fe400078e0213 */
[----:B0-----:R-:W-:-:S04]  /*4c50*/  IMAD R0, R2, R25, R13 ;  /* 0x0000001902007224 */ /* 0x001fc800078e020d */
[----:B------:R-:W-:Y:S01]  /*4c60*/  IMAD R2, R0, R14, R3 ;  /* 0x0000000e00027224 */ /* 0x000fe200078e0203 */
[----:B----4-:R-:W-:Y:S01]  /*4c70*/  ISETP.NE.AND P0, PT, R4, 0x1, PT ;  /* 0x000000010400780c */ /* 0x010fe20003f05270 */
[----:B------:R-:W-:-:S05]  /*4c80*/  IMAD.MOV.U32 R4, RZ, RZ, 0x1 ;  /* 0x00000001ff047424 */ /* 0x000fca00078e00ff */
[----:B------:R-:W-:-:S07]  /*4c90*/  PRMT R0, R4, 0x7610, R0 ;  /* 0x0000761004007816 */ /* 0x000fce0000000000 */
[----:B------:R-:W-:-:S04]  /*4ca0*/  @P0 IMAD R22, R15, R12, R20 ;  /* 0x0000000c0f160224 */ /* 0x000fc800078e0214 */
[----:B------:R-:W-:-:S05]  /*4cb0*/  IMAD R19, R19, R28, R22 ;  /* 0x0000001c13137224 */ /* 0x000fca00078e0216 */
[----:B------:R-:W-:Y:S02]  /*4cc0*/  SEL R22, R2, R19, !P0 ;  /* 0x0000001302167207 */ /* 0x000fe40004000000 */
[----:B------:R-:W-:Y:S01]  /*4cd0*/  SEL R19, R19, R2, !P0 ;  /* 0x0000000213137207 */ /* 0x000fe20004000000 */
[----:B------:R-:W-:-:S07]  /*4ce0*/  IMAD.MOV.U32 R2, RZ, RZ, R11 ;  /* 0x000000ffff027224 */ /* 0x000fce00078e000b */
.L_x_102:
[----:B------:R-:W-:Y:S02]  /*4cf0*/  LOP3.LUT P0, RZ, R0, 0xff, RZ, 0xc0, !PT ;  /* 0x000000ff00ff7812 */ /* 0x000fe4000780c0ff */
[----:B------:R-:W-:-:S11]  /*4d00*/  LOP3.LUT R73, R73, 0x1, RZ, 0x3c, !PT ;  /* 0x0000000149497812 */ /* 0x000fd600078e3cff */
[----:B------:R-:W-:Y:S05]  /*4d10*/  @P0 BRA `(.L_x_105) ;  /* 0xffffffc800c00947 */ /* 0x000fea000383ffff */
[----:B------:R-:W-:Y:S05]  /*4d20*/  EXIT ;  /* 0x000000000000794d */ /* 0x000fea0003800000 */
.L_x_18:
[----:B------:R-:W-:-:S08]  /*4d30*/  ISETP.NE.AND P0, PT, R5, RZ, PT ;  /* 0x000000ff0500720c */ /* 0x000fd00003f05270 */
[----:B0-2---:R-:W0:-:S00]  /*4d40*/  USETMAXREG.DEALLOC.CTAPOOL 0x28 ;  /* 0x00000028000079c8 */ /* 0x005e0000080e0500 */
[----:B------:R-:W-:Y:S05]  /*4d50*/  @P0 EXIT ;  /* 0x000000000000094d */ /* 0x000fea0003800000 */
[----:B0-----:R-:W-:Y:S01]  /*4d60*/  LOP3.LUT P0, RZ, R8, 0xff, RZ, 0xc0, !PT ;  /* 0x000000ff08ff7812 */ /* 0x001fe2000780c0ff */
[----:B------:R-:W-:Y:S02]  /*4d70*/  IMAD.MOV.U32 R0, RZ, RZ, 0x1 ;  /* 0x00000001ff007424 */ /* 0x000fe400078e00ff */
[----:B------:R-:W-:-:S10]  /*4d80*/  IMAD.MOV.U32 R8, RZ, RZ, RZ ;  /* 0x000000ffff087224 */ /* 0x000fd400078e00ff */
[----:B------:R-:W-:Y:S05]  /*4d90*/  @!P0 BRA `(.L_x_106) ;  /* 0x0000000c003c8947 */ /* 0x000fea0003800000 */
[----:B------:R-:W0:Y:S01]  /*4da0*/  S2UR UR8, SR_CgaCtaId ;  /* 0x00000000000879c3 */ /* 0x000e220000008800 */
[----:B------:R-:W-:Y:S01]  /*4db0*/  LOP3.LUT P0, RZ, R4, 0x1f, RZ, 0xc0, !PT ;  /* 0x0000001f04ff7812 */ /* 0x000fe2000780c0ff */
[----:B------:R-:W-:Y:S01]  /*4dc0*/  ULDC UR5, c[0x0][0x658] ;  /* 0x0001960000057ab9 */ /* 0x000fe20000000800 */
[----:B------:R-:W-:Y:S01]  /*4dd0*/  UMOV UR6, 0xffffffff ;  /* 0xffffffff00067882 */ /* 0x000fe20000000000 */
[----:B------:R-:W-:Y:S01]  /*4de0*/  BSSY B0, `(.L_x_106) ;  /* 0x00000ca000007945 */ /* 0x000fe20003800000 */
[----:B------:R-:W-:Y:S01]  /*4df0*/  USHF.L.U32 UR6, UR6, UR5, URZ ;  /* 0x0000000506067299 */ /* 0x000fe2000800063f */
[C---:B------:R-:W-:Y:S01]  /*4e00*/  ISETP.NE.AND P2, PT, R3.reuse, RZ, PT ;  /* 0x000000ff0300720c */ /* 0x040fe20003f45270 */
[----:B------:R-:W-:Y:S01]  /*4e10*/  IMAD.MOV.U32 R9, RZ, RZ, 0x1 ;  /* 0x00000001ff097424 */ /* 0x000fe200078e00ff */
[----:B------:R-:W-:Y:S01]  /*4e20*/  ISETP.NE.OR P0, PT, R3, RZ, !P0 ;  /* 0x000000ff0300720c */ /* 0x000fe20004705670 */
[----:B------:R-:W-:Y:S01]  /*4e30*/  IMAD.MOV.U32 R0, RZ, RZ, 0x1 ;  /* 0x00000001ff007424 */ /* 0x000fe200078e00ff */
[----:B------:R-:W-:Y:S01]  /*4e40*/  LOP3.LUT R6, R16, 0x2, RZ, 0xfc, !PT ;  /* 0x0000000210067812 */ /* 0x000fe200078efcff */
[----:B------:R-:W-:Y:S01]  /*4e50*/  IMAD.MOV.U32 R8, RZ, RZ, RZ ;  /* 0x000000ffff087224 */ /* 0x000fe200078e00ff */
[----:B------:R-:W-:Y:S01]  /*4e60*/  ULDC UR4, c[0x0][0x600] ;  /* 0x0001800000047ab9 */ /* 0x000fe20000000800 */
[----:B------:R-:W-:Y:S01]  /*4e70*/  UMOV UR7, 0x1 ;  /* 0x0000000100077882 */ /* 0x000fe20000000000 */
[----:B------:R-:W-:-:S02]  /*4e80*/  UIADD3 UR22, UR40, 0x1, URZ ;  /* 0x0000000128167890 */ /* 0x000fc4000fffe03f */
[----:B------:R-:W-:Y:S02]  /*4e90*/  UIADD3 UR15, UR4, -0x1, URZ ;  /* 0xffffffff040f7890 */ /* 0x000fe4000fffe03f */
[----:B------:R-:W-:Y:S02]  /*4ea0*/  USHF.L.U32 UR17, UR7, UR5, URZ ;  /* 0x0000000507117299 */ /* 0x000fe4000800063f */
[----:B------:R-:W-:Y:S01]  /*4eb0*/  ULOP3.LUT UR16, URZ, UR6, URZ, 0x33, !UPT ;  /* 0x000000063f107292 */ /* 0x000fe2000f8e333f */
[----:B------:R-:W-:Y:S01]  /*4ec0*/  ULDC.64 UR20, c[0x0][0x198] ;  /* 0x0000660000147ab9 */ /* 0x000fe20000000a00 */
[----:B0-----:R-:W-:-:S10]  /*4ed0*/  IMAD.U32 R7, RZ, RZ, UR8 ;  /* 0x00000008ff077e24 */ /* 0x001fd4000f8e00ff */
.L_x_118:
[----:B------:R-:W-:-:S03]  /*4ee0*/  UMOV UR4, 0xffffffff ;  /* 0xffffffff00047882 */ /* 0x000fc60000000000 */
[----:B------:R-:W-:Y:S05]  /*4ef0*/  BRA.DIV UR4, `(.L_x_107) ;  /* 0x0000001604607947 */ /* 0x000fea000b800000 */
[----:B------:R-:W-:-:S13]  /*4f00*/  ELECT P6, URZ, PT ;  /* 0x00000000003f782f */ /* 0x000fda00038c0000 */
.L_x_141:
[----:B------:R-:W0:Y:S01]  /*4f10*/  LDC R3, c[0x0][0x28c] ;  /* 0x0000a300ff037b82 */ /* 0x000e220000000800 */
[----:B------:R-:W-:Y:S01]  /*4f20*/  BSSY B1, `(.L_x_108) ;  /* 0x000003c000017945 */ /* 0x000fe20003800000 */
[----:B0-----:R-:W-:-:S13]  /*4f30*/  ISETP.LT.OR P6, PT, R3, 0x1, !P6 ;  /* 0x000000010300780c */ /* 0x001fda00077c1670 */
[----:B------:R-:W-:Y:S05]  /*4f40*/  @P6 BRA `(.L_x_109) ;  /* 0x0000000000e46947 */ /* 0x000fea0003800000 */
[----:B------:R-:W-:Y:S02]  /*4f50*/  IMAD R7, R19, 0x2, R7 ;  /* 0x0000000213077824 */ /* 0x000fe400078e0207 */
[----:B------:R-:W-:Y:S02]  /*4f60*/  IMAD.SHL.U32 R22, R22, 0x40, RZ ;  /* 0x0000004016167824 */ /* 0x000fe400078e00ff */
[----:B------:R-:W-:Y:S02]  /*4f70*/  IMAD.MOV.U32 R14, RZ, RZ, RZ ;  /* 0x000000ffff0e7224 */ /* 0x000fe400078e00ff */
[----:B------:R-:W-:Y:S02]  /*4f80*/  IMAD.U32 R15, RZ, RZ, UR22 ;  /* 0x00000016ff0f7e24 */ /* 0x000fe4000f8e00ff */
[----:B------:R-:W-:Y:S02]  /*4f90*/  IMAD.MOV.U32 R3, RZ, RZ, R0 ;  /* 0x000000ffff037224 */ /* 0x000fe400078e0000 */
[----:B------:R-:W-:-:S02]  /*4fa0*/  IMAD.MOV.U32 R4, RZ, RZ, R8 ;  /* 0x000000ffff047224 */ /* 0x000fc400078e0008 */
[----:B------:R-:W-:-:S07]  /*4fb0*/  IMAD.SHL.U32 R11, R7, 0x20, RZ ;  /* 0x00000020070b7824 */ /* 0x000fce00078e00ff */
.L_x_113:
[----:B------:R-:W0:Y:S01]  /*4fc0*/  S2UR UR4, SR_CgaCtaId ;  /* 0x00000000000479c3 */ /* 0x000e220000008800 */
[----:B------:R-:W-:Y:S02]  /*4fd0*/  MOV R10, 0x400 ;  /* 0x00000400000a7802 */ /* 0x000fe40000000f00 */
[----:B------:R-:W-:Y:S01]  /*4fe0*/  SHF.L.U32 R5, R3, 0x1f, RZ ;  /* 0x0000001f03057819 */ /* 0x000fe200000006ff */
[----:B0-----:R-:W-:-:S05]  /*4ff0*/  IMAD.U32 R7, RZ, RZ, UR4 ;  /* 0x00000004ff077e24 */ /* 0x001fca000f8e00ff */
[----:B------:R-:W-:Y:S02]  /*5000*/  LEA R13, R7, R10, 0x18 ;  /* 0x0000000a070d7211 */ /* 0x000fe400078ec0ff */
[----:B------:R-:W0:Y:S03]  /*5010*/  @!P2 LDC R10, c[0x0][0x500] ;  /* 0x00014000ff0aab82 */ /* 0x000e260000000800 */
[----:B------:R-:W-:-:S04]  /*5020*/  IMAD R12, R4, 0x8, R13 ;  /* 0x00000008040c7824 */ /* 0x000fc800078e020d */
[----:B------:R-:W1:Y:S02]  /*5030*/  SYNCS.PHASECHK.TRANS64.TRYWAIT P1, [R12+URZ+0x70], R5 ;  /* 0x000070050c0075a7 */ /* 0x000e64000802017f */
[----:B-1----:R-:W-:Y:S05]  /*5040*/  @!P1 BRA `(.L_x_110) ;  /* 0x00000014002c9947 */ /* 0x002fea0003800000 */
.L_x_142:
[----:B-1----:R-:W-:Y:S01]  /*5050*/  PRMT R5, R6, 0x9910, RZ ;  /* 0x0000991006057816 */ /* 0x002fe200000000ff */
[----:B0-----:R0:W-:Y:S03]  /*5060*/  @!P2 SYNCS.ARRIVE.TRANS64 RZ, [R12+URZ], R10 ;  /* 0x0000000a0cffa9a7 */ /* 0x0011e6000800003f */
[----:B------:R-:W-:-:S13]  /*5070*/  ISETP.NE.AND P1, PT, R5, 0x2, PT ;  /* 0x000000020500780c */ /* 0x000fda0003f25270 */
[----:B0-----:R-:W-:Y:S05]  /*5080*/  @P1 BRA `(.L_x_111) ;  /* 0x0000000000041947 */ /* 0x001fea0003800000 */
[----:B------:R-:W-:Y:S01]  /*5090*/  BPT.TRAP 0x1 ;  /* 0x000000040000795c */ /* 0x000fe20000300000 */
.L_x_111:
[----:B------:R-:W-:Y:S05]  /*50a0*/  @P0 BRA `(.L_x_112) ;  /* 0x0000000000040947 */ /* 0x000fea0003800000 */
[----:B------:R-:W-:Y:S01]  /*50b0*/  BPT.TRAP 0x1 ;  /* 0x000000040000795c */ /* 0x000fe20000300000 */
.L_x_112:
[----:B------:R-:W-:Y:S01]  /*50c0*/  IMAD R5, R4, 0x2, R7 ;  /* 0x0000000204057824 */ /* 0x000fe200078e0207 */
[----:B------:R-:W-:Y:S01]  /*50d0*/  R2UR UR9, R12 ;  /* 0x000000000c0972ca */ /* 0x000fe200000e0000 */
[----:B------:R-:W-:Y:S01]  /*50e0*/  VIADD R15, R15, 0xffffffff ;  /* 0xffffffff0f0f7836 */ /* 0x000fe20000000000 */
[----:B------:R-:W-:Y:S01]  /*50f0*/  UIADD3 UR4, UP0, UR20, 0xf0, URZ ;  /* 0x000000f014047890 */ /* 0x000fe2000ff1e03f */
[----:B------:R-:W-:Y:S01]  /*5100*/  IMAD.SHL.U32 R5, R5, 0x800, RZ ;  /* 0x0000080005057824 */ /* 0x000fe200078e00ff */
[----:B------:R-:W-:Y:S01]  /*5110*/  R2UR UR11, R11 ;  /* 0x000000000b0b72ca */ /* 0x000fe200000e0000 */
[----:B------:R-:W-:Y:S01]  /*5120*/  UIADD3 UR24, UP1, UR20, 0x1f0, URZ ;  /* 0x000001f014187890 */ /* 0x000fe2000ff3e03f */
[----:B------:R-:W-:Y:S01]  /*5130*/  R2UR UR10, R14 ;  /* 0x000000000e0a72ca */ /* 0x000fe200000e0000 */
[--C-:B------:R-:W-:Y:S01]  /*5140*/  IMAD R5, R5, 0x2, R13.reuse ;  /* 0x0000000205057824 */ /* 0x100fe200078e020d */
[----:B------:R-:W-:Y:S01]  /*5150*/  R2UR UR12, R2 ;  /* 0x00000000020c72ca */ /* 0x000fe200000e0000 */
[----:B------:R-:W-:Y:S01]  /*5160*/  IMAD R13, R4, 0x2000, R13 ;  /* 0x00002000040d7824 */ /* 0x000fe200078e020d */
[----:B------:R-:W-:Y:S01]  /*5170*/  R2UR UR18, R22 ;  /* 0x00000000161272ca */ /* 0x000fe200000e0000 */
[----:B------:R-:W-:Y:S01]  /*5180*/  VIADD R4, R4, 0x1 ;  /* 0x0000000104047836 */ /* 0x000fe20000000000 */
[----:B------:R-:W-:Y:S01]  /*5190*/  R2UR UR5, R5 ;  /* 0x00000000050572ca */ /* 0x000fe200000e0000 */
[----:B------:R-:W-:Y:S01]  /*51a0*/  UIADD3.X UR25, URZ, UR21, URZ, UP1, !UPT ;  /* 0x000000153f197290 */ /* 0x000fe20008ffe43f */
[----:B------:R-:W-:Y:S01]  /*51b0*/  R2UR UR8, R13 ;  /* 0x000000000d0872ca */ /* 0x000fe200000e0000 */
[----:B------:R-:W-:Y:S01]  /*51c0*/  UMOV UR19, 0x30000 ;  /* 0x0003000000137882 */ /* 0x000fe20000000000 */
[----:B------:R-:W-:Y:S01]  /*51d0*/  ISETP.GT.AND P3, PT, R15, 0x1, PT ;  /* 0x000000010f00780c */ /* 0x000fe20003f64270 */
[----:B------:R-:W-:Y:S01]  /*51e0*/  UMOV UR6, 0x0 ;  /* 0x0000000000067882 */ /* 0x000fe20000000000 */
[----:B------:R-:W-:Y:S01]  /*51f0*/  UMOV UR7, 0x10000000 ;  /* 0x1000000000077882 */ /* 0x000fe20000000000 */
[----:B------:R-:W-:Y:S01]  /*5200*/  ISETP.NE.AND P1, PT, R4, 0xe, PT ;  /* 0x0000000e0400780c */ /* 0x000fe20003f25270 */
[----:B------:R-:W-:-:S03]  /*5210*/  VIADD R14, R14, 0x40 ;  /* 0x000000400e0e7836 */ /* 0x000fc60000000000 */
[----:B------:R-:W-:Y:S02]  /*5220*/  SEL R10, RZ, 0x1, P1 ;  /* 0x00000001ff0a7807 */ /* 0x000fe40000800000 */
[----:B------:R-:W-:Y:S01]  /*5230*/  UIADD3 UR13, UR5, 0x200, URZ ;  /* 0x00000200050d7890 */ /* 0x000fe2000fffe03f */
[----:B------:R-:W-:Y:S01]  /*5240*/  SEL R4, R4, RZ, P1 ;  /* 0x000000ff04047207 */ /* 0x000fe20000800000 */
[----:B------:R-:W-:Y:S01]  /*5250*/  UIADD3.X UR5, URZ, UR21, URZ, UP0, !UPT ;  /* 0x000000153f057290 */ /* 0x000fe200087fe43f */
[----:B------:R-:W-:Y:S01]  /*5260*/  LOP3.LUT R3, R3, R10, RZ, 0x3c, !PT ;  /* 0x0000000a03037212 */ /* 0x000fe200078e3cff */
[----:B------:R-:W-:-:S03]  /*5270*/  UIADD3 UR14, UR8, 0x1c200, URZ ;  /* 0x0001c200080e7890 */ /* 0x000fc6000fffe03f */
[----:B------:R-:W-:-:S04]  /*5280*/  UMOV UR8, UR13 ;  /* 0x0000000d00087c82 */ /* 0x000fc80008000000 */
[----:B------:R0:W-:Y:S02]  /*5290*/  UTMALDG.3D.MULTICAST [UR8], [UR4], UR19, desc[UR6] ;  /* 0x00000608040073b4 */ /* 0x0001e40008011813 */
[----:B0-----:R-:W-:Y:S01]  /*52a0*/  UMOV UR8, UR14 ;  /* 0x0000000e00087c82 */ /* 0x001fe20008000000 */
[----:B------:R-:W-:Y:S02]  /*52b0*/  UMOV UR11, UR18 ;  /* 0x00000012000b7c82 */ /* 0x000fe40008000000 */
[----:B------:R0:W-:Y:S02]  /*52c0*/  UTMALDG.3D [UR8], [UR24], desc[UR6] ;  /* 0x00000608180075b4 */ /* 0x0001e40008011000 */
[----:B0-----:R-:W-:Y:S05]  /*52d0*/  @P3 BRA `(.L_x_113) ;  /* 0xfffffffc00383947 */ /* 0x001fea000383ffff */
.L_x_109:
[----:B------:R-:W-:Y:S05]  /*52e0*/  BSYNC B1 ;  /* 0x0000000000017941 */ /* 0x000fea0003800000 */
.L_x_108:
[----:B------:R-:W2:Y:S01]  /*52f0*/  LDL.64 R12, [R1] ;  /* 0x00000000010c7983 */ /* 0x000ea20000100a00 */
[----:B------:R-:W-:Y:S01]  /*5300*/  LOP3.LUT P4, RZ, R9, 0xff, RZ, 0xc0, !PT ;  /* 0x000000ff09ff7812 */ /* 0x000fe2000788c0ff */
[----:B------:R-:W-:Y:S01]  /*5310*/  VIADD R8, R8, UR40 ;  /* 0x0000002808087c36 */ /* 0x000fe20008000000 */
[----:B------:R-:W-:Y:S01]  /*5320*/  ULDC.64 UR4, c[0x0][0x650] ;  /* 0x0001940000047ab9 */ /* 0x000fe20000000a00 */
[----:B------:R-:W-:Y:S01]  /*5330*/  IMAD.U32 R5, RZ, RZ, UR40 ;  /* 0x00000028ff057e24 */ /* 0x000fe2000f8e00ff */
[----:B------:R-:W-:Y:S01]  /*5340*/  UISETP.GE.U32.AND UP0, UPT, UR40, 0xe, UPT ;  /* 0x0000000e2800788c */ /* 0x000fe2000bf06070 */
[----:B------:R-:W-:Y:S01]  /*5350*/  BSSY B1, `(.L_x_114) ;  /* 0x0000070000017945 */ /* 0x000fe20003800000 */
[----:B------:R-:W-:Y:S01]  /*5360*/  SHF.R.U32.HI R2, RZ, 0x1, R8 ;  /* 0x00000001ff027819 */ /* 0x000fe20000011608 */
[----:B------:R-:W-:Y:S01]  /*5370*/  IMAD.MOV.U32 R19, RZ, RZ, -0x1 ;  /* 0xffffffffff137424 */ /* 0x000fe200078e00ff */
[----:B------:R-:W-:Y:S01]  /*5380*/  ISETP.GT.U32.AND P1, PT, R8, 0xd, PT ;  /* 0x0000000d0800780c */ /* 0x000fe20003f24070 */
[----:B------:R-:W-:Y:S01]  /*5390*/  IMAD.MOV.U32 R22, RZ, RZ, -0x1 ;  /* 0xffffffffff167424 */ /* 0x000fe200078e00ff */
[----:B------:R-:W-:Y:S01]  /*53a0*/  PLOP3.LUT P3, PT, PT, PT, UP0, 0x80, 0x0 ;  /* 0x000000000000781c */ /* 0x000fe20003f6f008 */
[----:B------:R-:W-:Y:S01]  /*53b0*/  IMAD.WIDE.U32 R2, R2, -0x6db6db6d, RZ ;  /* 0x9249249302027825 */ /* 0x000fe200078e00ff */
[----:B------:R-:W-:Y:S01]  /*53c0*/  ISETP.LT.U32.AND P1, PT, R5, 0xe, P1 ;  /* 0x0000000e0500780c */ /* 0x000fe20000f21070 */
[----:B------:R-:W0:Y:S01]  /*53d0*/  @P4 S2R R7, SR_CgaCtaId ;  /* 0x0000000000074919 */ /* 0x000e220000008800 */
[----:B------:R-:W-:Y:S01]  /*53e0*/  @P4 MOV R4, 0x400 ;  /* 0x0000040000044802 */ /* 0x000fe20000000f00 */
[----:B------:R-:W-:Y:S01]  /*53f0*/  IMAD.MOV.U32 R2, RZ, RZ, -0x1 ;  /* 0xffffffffff027424 */ /* 0x000fe200078e00ff */
[----:B------:R-:W-:-:S02]  /*5400*/  SHF.R.U32.HI R5, RZ, 0x2, R3 ;  /* 0x00000002ff057819 */ /* 0x000fc40000011603 */
[----:B------:R-:W-:Y:S02]  /*5410*/  SEL R3, RZ, 0x1, !P1 ;  /* 0x00000001ff037807 */ /* 0x000fe40004800000 */
[----:B------:R-:W-:Y:S01]  /*5420*/  PRMT R9, RZ, 0x7610, R9 ;  /* 0x00007610ff097816 */ /* 0x000fe20000000009 */
[----:B------:R-:W-:Y:S01]  /*5430*/  IMAD R8, R5, -0xe, R8 ;  /* 0xfffffff205087824 */ /* 0x000fe200078e0208 */
[----:B------:R-:W-:Y:S02]  /*5440*/  LOP3.LUT R0, R0, R3, RZ, 0x3c, !PT ;  /* 0x0000000300007212 */ /* 0x000fe400078e3cff */
[----:B------:R-:W-:Y:S02]  /*5450*/  PRMT R3, RZ, 0x7610, R3 ;  /* 0x00007610ff037816 */ /* 0x000fe40000000003 */
[----:B------:R-:W-:Y:S02]  /*5460*/  @P3 LOP3.LUT R0, R0, 0x1, R5, 0x78, !PT ;  /* 0x0000000100003812 */ /* 0x000fe400078e7805 */
[----:B0-----:R-:W-:-:S04]  /*5470*/  @P4 LEA R4, R7, R4, 0x18 ;  /* 0x0000000407044211 */ /* 0x001fc800078ec0ff */
[----:B------:R0:W-:Y:S01]  /*5480*/  @P4 SYNCS.ARRIVE.TRANS64.A1T0 RZ, [R4+URZ+0x118], RZ ;  /* 0x000118ff04ff49a7 */ /* 0x0001e2000810003f */
[----:B--2---:R-:W-:-:S04]  /*5490*/  IADD3 R18, P4, R18, R12, RZ ;  /* 0x0000000c12127210 */ /* 0x004fc80007f9e0ff */
[----:B------:R-:W-:Y:S01]  /*54a0*/  ISETP.GE.U32.AND P1, PT, R18, UR4, PT ;  /* 0x0000000412007c0c */ /* 0x000fe2000bf26070 */
[----:B------:R-:W-:-:S05]  /*54b0*/  IMAD.X R17, R17, 0x1, R23, P4 ;  /* 0x0000000111117824 */ /* 0x000fca00020e0617 */
[----:B------:R-:W-:-:S13]  /*54c0*/  ISETP.GE.U32.AND.EX P1, PT, R17, UR5, PT, P1 ;  /* 0x0000000511007c0c */ /* 0x000fda000bf26110 */
[----:B0-----:R-:W-:Y:S05]  /*54d0*/  @P1 BRA `(.L_x_115) ;  /* 0x00000004005c1947 */ /* 0x001fea0003800000 */
[----:B------:R-:W0:Y:S01]  /*54e0*/  S2R R12, SR_CTAID.X ;  /* 0x00000000000c7919 */ /* 0x000e220000002500 */
[----:B------:R-:W-:Y:S01]  /*54f0*/  ULDC.64 UR4, c[0x0][0x628] ;  /* 0x00018a0000047ab9 */ /* 0x000fe20000000a00 */
[----:B------:R-:W1:Y:S01]  /*5500*/  LDC R13, c[0x0][0x144] ;  /* 0x00005100ff0d7b82 */ /* 0x000e620000000800 */
[----:B------:R-:W-:Y:S01]  /*5510*/  ISETP.NE.U32.AND P1, PT, RZ, UR4, PT ;  /* 0x00000004ff007c0c */ /* 0x000fe2000bf25070 */
[----:B------:R-:W2:Y:S01]  /*5520*/  S2R R10, SR_CTAID.Y ;  /* 0x00000000000a7919 */ /* 0x000ea20000002600 */
[----:B------:R-:W-:Y:S01]  /*5530*/  ULDC UR7, c[0x0][0x630] ;  /* 0x00018c0000077ab9 */ /* 0x000fe20000000800 */
[----:B------:R-:W-:Y:S01]  /*5540*/  ULDC UR8, c[0x0][0x150] ;  /* 0x0000540000087ab9 */ /* 0x000fe20000000800 */
[----:B------:R-:W-:Y:S01]  /*5550*/  ISETP.NE.AND.EX P1, PT, RZ, UR5, PT, P1 ;  /* 0x00000005ff007c0c */ /* 0x000fe2000bf25310 */
[----:B------:R-:W-:Y:S02]  /*5560*/  IMAD.MOV.U32 R2, RZ, RZ, R18 ;  /* 0x000000ffff027224 */ /* 0x000fe400078e0012 */
[----:B------:R-:W-:Y:S01]  /*5570*/  IMAD.MOV.U32 R3, RZ, RZ, R17 ;  /* 0x000000ffff037224 */ /* 0x000fe200078e0011 */
[----:B0-----:R-:W-:-:S09]  /*5580*/  I2FP.F32.U32 R14, R12 ;  /* 0x0000000c000e7245 */ /* 0x001fd20000201000 */
[----:B------:R-:W-:Y:S05]  /*5590*/  @!P1 BRA `(.L_x_116) ;  /* 0x0000000000289947 */ /* 0x000fea0003800000 */
[----:B------:R-:W-:Y:S02]  /*55a0*/  ULDC UR6, c[0x0][0x634] ;  /* 0x00018d0000067ab9 */ /* 0x000fe40000000800 */
[----:B------:R-:W-:-:S05]  /*55b0*/  IADD3 R3, P1, R18, UR6, RZ ;  /* 0x0000000612037c10 */ /* 0x000fca000ff3e0ff */
[----:B------:R-:W-:-:S04]  /*55c0*/  IMAD.X R11, RZ, RZ, R17, P1 ;  /* 0x000000ffff0b7224 */ /* 0x000fc800008e0611 */
[----:B------:R-:W-:-:S04]  /*55d0*/  IMAD.WIDE.U32 R4, R11, UR4, RZ ;  /* 0x000000040b047c25 */ /* 0x000fc8000f8e00ff */
[----:B------:R-:W-:-:S04]  /*55e0*/  IMAD.WIDE.U32 R4, P1, R3, UR5, R4 ;  /* 0x0000000503047c25 */ /* 0x000fc8000f820004 */
[----:B------:R-:W-:-:S04]  /*55f0*/  IMAD.WIDE.U32 R2, R3, UR4, RZ ;  /* 0x0000000403027c25 */ /* 0x000fc8000f8e00ff */
[----:B------:R-:W-:Y:S01]  /*5600*/  IMAD.MOV.U32 R2, RZ, RZ, R5 ;  /* 0x000000ffff027224 */ /* 0x000fe200078e0005 */
[----:B------:R-:W-:Y:S01]  /*5610*/  IADD3 RZ, P3, R3, R4, RZ ;  /* 0x0000000403ff7210 */ /* 0x000fe20007f7e0ff */
[----:B------:R-:W-:-:S04]  /*5620*/  IMAD.X R3, RZ, RZ, RZ, P1 ;  /* 0x000000ffff037224 */ /* 0x000fc800008e06ff */
[----:B------:R-:W-:-:S08]  /*5630*/  IMAD.WIDE.U32.X R2, R11, UR5, R2, P3 ;  /* 0x000000050b027c25 */ /* 0x000fd000098e0402 */
.L_x_116:
[----:B------:R-:W-:Y:S01]  /*5640*/  FMUL R14, R14, UR8 ;  /* 0x000000080e0e7c20 */ /* 0x000fe20008400000 */
[--C-:B------:R-:W-:Y:S01]  /*5650*/  SHF.R.U64 R11, R2, UR7, R3.reuse ;  /* 0x00000007020b7c19 */ /* 0x100fe20008001203 */
[----:B------:R-:W-:Y:S01]  /*5660*/  ULDC.64 UR4, c[0x0][0x620] ;  /* 0x0001880000047ab9 */ /* 0x000fe20000000a00 */
[----:B------:R-:W-:Y:S01]  /*5670*/  SHF.R.U32.HI R2, RZ, UR7, R3 ;  /* 0x00000007ff027c19 */ /* 0x000fe20008011603 */
[----:B------:R-:W-:Y:S01]  /*5680*/  IMAD.MOV.U32 R3, RZ, RZ, R17 ;  /* 0x000000ffff037224 */ /* 0x000fe200078e0011 */
[----:B------:R-:W-:Y:S01]  /*5690*/  IADD3 R15, P1, RZ, -R11, RZ ;  /* 0x8000000bff0f7210 */ /* 0x000fe20007f3e0ff */
[----:B------:R-:W0:Y:S01]  /*56a0*/  F2I.U32.TRUNC.NTZ R14, R14 ;  /* 0x0000000e000e7305 */ /* 0x000e22000020f000 */
[----:B------:R-:W-:-:S03]  /*56b0*/  ULDC.64 UR6, c[0x0][0x640] ;  /* 0x0001900000067ab9 */ /* 0x000fc60000000a00 */
[----:B------:R-:W-:Y:S01]  /*56c0*/  IMAD.X R2, RZ, RZ, ~R2, P1 ;  /* 0x000000ffff027224 */ /* 0x000fe200008e0e02 */
[----:B------:R-:W-:-:S03]  /*56d0*/  ISETP.NE.U32.AND P1, PT, RZ, UR6, PT ;  /* 0x00000006ff007c0c */ /* 0x000fc6000bf25070 */
[----:B------:R-:W-:Y:S01]  /*56e0*/  IMAD R2, R2, UR4, RZ ;  /* 0x0000000402027c24 */ /* 0x000fe2000f8e02ff */
[----:B------:R-:W-:-:S03]  /*56f0*/  ISETP.NE.AND.EX P1, PT, RZ, UR7, PT, P1 ;  /* 0x00000007ff007c0c */ /* 0x000fc6000bf25310 */
[C---:B------:R-:W-:Y:S01]  /*5700*/  IMAD R5, R15.reuse, UR5, R2 ;  /* 0x000000050f057c24 */ /* 0x040fe2000f8e0202 */
[----:B------:R-:W-:Y:S01]  /*5710*/  ULDC UR5, c[0x0][0x154] ;  /* 0x0000550000057ab9 */ /* 0x000fe20000000800 */
[----:B------:R-:W-:Y:S02]  /*5720*/  IMAD.MOV.U32 R2, RZ, RZ, R18 ;  /* 0x000000ffff027224 */ /* 0x000fe400078e0012 */
[----:B0-----:R-:W-:Y:S02]  /*5730*/  IMAD.MOV R4, RZ, RZ, -R14 ;  /* 0x000000ffff047224 */ /* 0x001fe400078e0a0e */
[----:B------:R-:W-:Y:S01]  /*5740*/  IMAD.WIDE.U32 R2, R15, UR4, R2 ;  /* 0x000000040f027c25 */ /* 0x000fe2000f8e0002 */
[----:B------:R-:W-:-:S03]  /*5750*/  ULDC UR4, c[0x0][0x618] ;  /* 0x0001860000047ab9 */ /* 0x000fc60000000800 */
[----:B-1----:R-:W-:Y:S01]  /*5760*/  IMAD R12, R13, R4, R12 ;  /* 0x000000040d0c7224 */ /* 0x002fe200078e020c */
[----:B--2---:R-:W-:Y:S01]  /*5770*/  I2FP.F32.U32 R4, R10 ;  /* 0x0000000a00047245 */ /* 0x004fe20000201000 */
[----:B------:R-:W0:Y:S01]  /*5780*/  LDC R13, c[0x0][0x148] ;  /* 0x00005200ff0d7b82 */ /* 0x000e220000000800 */
[----:B------:R-:W-:-:S03]  /*5790*/  IMAD.IADD R3, R3, 0x1, R5 ;  /* 0x0000000103037824 */ /* 0x000fc600078e0205 */
[----:B------:R-:W-:Y:S02]  /*57a0*/  FMUL R4, R4, UR5 ;  /* 0x0000000504047c20 */ /* 0x000fe40008400000 */
[--C-:B------:R-:W-:Y:S02]  /*57b0*/  SHF.R.U64 R14, R2, UR4, R3.reuse ;  /* 0x00000004020e7c19 */ /* 0x100fe40008001203 */
[----:B------:R-:W-:Y:S01]  /*57c0*/  SHF.R.U32.HI R3, RZ, UR4, R3 ;  /* 0x00000004ff037c19 */ /* 0x000fe20008011603 */
[----:B------:R1:W2:Y:S01]  /*57d0*/  F2I.U32.TRUNC.NTZ R20, R4 ;  /* 0x0000000400147305 */ /* 0x0002a2000020f000 */
[----:B------:R-:W-:Y:S02]  /*57e0*/  ULDC UR4, c[0x0][0x608] ;  /* 0x0001820000047ab9 */ /* 0x000fe40000000800 */
[--C-:B------:R-:W-:Y:S02]  /*57f0*/  SHF.R.U64 R19, R14, UR4, R3.reuse ;  /* 0x000000040e137c19 */ /* 0x100fe40008001203 */
[----:B------:R-:W-:Y:S01]  /*5800*/  SHF.R.U32.HI R2, RZ, UR4, R3 ;  /* 0x00000004ff027c19 */ /* 0x000fe20008011603 */
[----:B------:R-:W-:-:S03]  /*5810*/  ULDC UR4, c[0x0][0x658] ;  /* 0x0001960000047ab9 */ /* 0x000fc60000000800 */
[--C-:B------:R-:W-:Y:S02]  /*5820*/  SHF.R.U64 R15, R19, UR4, R2.reuse ;  /* 0x00000004130f7c19 */ /* 0x100fe40008001202 */
[----:B------:R-:W-:-:S03]  /*5830*/  SHF.R.U32.HI R21, RZ, UR4, R2 ;  /* 0x00000004ff157c19 */ /* 0x000fc60008011602 */
[----:B------:R-:W-:Y:S02]  /*5840*/  IMAD.MOV.U32 R2, RZ, RZ, R15 ;  /* 0x000000ffff027224 */ /* 0x000fe400078e000f */
[----:B------:R-:W-:Y:S01]  /*5850*/  IMAD.MOV.U32 R3, RZ, RZ, R21 ;  /* 0x000000ffff037224 */ /* 0x000fe200078e0015 */
[----:B-12---:R-:W-:Y:S06]  /*5860*/  @!P1 BRA `(.L_x_117) ;  /* 0x0000000000289947 */ /* 0x006fec0003800000 */
        /* <DEDUP_REMOVED lines=10> */
.L_x_117:
[----:B------:R-:W1:Y:S01]  /*5910*/  LDC R4, c[0x0][0x65c] ;  /* 0x00019700ff047b82 */ /* 0x000e620000000800 */
[----:B------:R-:W-:Y:S01]  /*5920*/  ULDC UR4, c[0x0][0x648] ;  /* 0x0001920000047ab9 */ /* 0x000fe20000000800 */
[----:B------:R-:W-:Y:S01]  /*5930*/  LOP3.LUT R19, R19, UR16, RZ, 0xc0, !PT ;  /* 0x0000001013137c12 */ /* 0x000fe2000f8ec0ff */
[----:B------:R-:W-:Y:S01]  /*5940*/  IMAD.MOV R20, RZ, RZ, -R20 ;  /* 0x000000ffff147224 */ /* 0x000fe200078e0a14 */
[----:B------:R-:W-:Y:S01]  /*5950*/  SHF.R.U64 R2, R2, UR4, R3 ;  /* 0x0000000402027c19 */ /* 0x000fe20008001203 */
[----:B------:R-:W-:Y:S01]  /*5960*/  ULDC UR4, c[0x0][0x638] ;  /* 0x00018e0000047ab9 */ /* 0x000fe20000000800 */
[----:B------:R-:W-:Y:S01]  /*5970*/  LOP3.LUT R14, R14, UR15, RZ, 0xc0, !PT ;  /* 0x0000000f0e0e7c12 */ /* 0x000fe2000f8ec0ff */
[----:B------:R-:W-:Y:S01]  /*5980*/  ULDC UR5, c[0x0][0x610] ;  /* 0x0001840000057ab9 */ /* 0x000fe20000000800 */
[----:B------:R-:W-:Y:S02]  /*5990*/  IMAD.MOV.U32 R3, RZ, RZ, 0x1 ;  /* 0x00000001ff037424 */ /* 0x000fe400078e00ff */
[----:B------:R-:W-:Y:S01]  /*59a0*/  IMAD R19, R2, UR17, R19 ;  /* 0x0000001102137c24 */ /* 0x000fe2000f8e0213 */
[----:B-1----:R-:W-:Y:S01]  /*59b0*/  ISETP.NE.AND P1, PT, R4, 0x1, PT ;  /* 0x000000010400780c */ /* 0x002fe20003f25270 */
[----:B------:R-:W-:-:S02]  /*59c0*/  IMAD.MOV R4, RZ, RZ, -R2 ;  /* 0x000000ffff047224 */ /* 0x000fc400078e0a02 */
[----:B------:R-:W-:Y:S02]  /*59d0*/  IMAD.MOV.U32 R2, RZ, RZ, R11 ;  /* 0x000000ffff027224 */ /* 0x000fe400078e000b */
[----:B------:R-:W-:Y:S01]  /*59e0*/  IMAD R15, R4, UR4, R15 ;  /* 0x00000004040f7c24 */ /* 0x000fe2000f8e020f */
[----:B------:R-:W-:-:S03]  /*59f0*/  ULDC UR4, c[0x0][0x600] ;  /* 0x0001800000047ab9 */ /* 0x000fc60000000800 */
[----:B------:R-:W-:-:S04]  /*5a00*/  IMAD R15, R15, UR4, R14 ;  /* 0x000000040f0f7c24 */ /* 0x000fc8000f8e020e */
[----:B0-----:R-:W-:-:S04]  /*5a10*/  @P1 IMAD R12, R13, R20, R10 ;  /* 0x000000140d0c1224 */ /* 0x001fc800078e020a */
[----:B------:R-:W-:-:S05]  /*5a20*/  IMAD R12, R19, UR5, R12 ;  /* 0x00000005130c7c24 */ /* 0x000fca000f8e020c */
[----:B------:R-:W-:Y:S02]  /*5a30*/  SEL R22, R15, R12, !P1 ;  /* 0x0000000c0f167207 */ /* 0x000fe40004800000 */
[----:B------:R-:W-:-:S07]  /*5a40*/  SEL R19, R12, R15, !P1 ;  /* 0x0000000f0c137207 */ /* 0x000fce0004800000 */
.L_x_115:
[----:B------:R-:W-:Y:S05]  /*5a50*/  BSYNC B1 ;  /* 0x0000000000017941 */ /* 0x000fea0003800000 */
.L_x_114:
[----:B------:R-:W-:-:S13]  /*5a60*/  LOP3.LUT P1, RZ, R3, 0xff, RZ, 0xc0, !PT ;  /* 0x000000ff03ff7812 */ /* 0x000fda000782c0ff */
[----:B------:R-:W-:Y:S05]  /*5a70*/  @P1 BRA `(.L_x_118) ;  /* 0xfffffff400181947 */ /* 0x000fea000383ffff */
[----:B------:R-:W-:Y:S05]  /*5a80*/  BSYNC B0 ;  /* 0x0000000000007941 */ /* 0x000fea0003800000 */
.L_x_106:
[----:B------:R-:W-:-:S03]  /*5a90*/  UMOV UR4, 0xffffffff ;  /* 0xffffffff00047882 */ /* 0x000fc60000000000 */
[----:B------:R-:W-:Y:S05]  /*5aa0*/  BRA.DIV UR4, `(.L_x_119) ;  /* 0x0000000a04a87947 */ /* 0x000fea000b800000 */
[----:B------:R-:W-:-:S13]  /*5ab0*/  ELECT P6, URZ, PT ;  /* 0x00000000003f782f */ /* 0x000fda00038c0000 */
.L_x_145:
[----:B------:R-:W-:Y:S04]  /*5ac0*/  BSSY B0, `(.L_x_120) ;  /* 0x0000085000007945 */ /* 0x000fe80003800000 */
[----:B------:R-:W-:Y:S05]  /*5ad0*/  @!P6 BRA `(.L_x_121) ;  /* 0x00000008000ce947 */ /* 0x000fea0003800000 */
[----:B------:R-:W-:-:S04]  /*5ae0*/  LOP3.LUT R16, R16, 0x2, RZ, 0xfc, !PT ;  /* 0x0000000210107812 */ /* 0x000fc800078efcff */
[----:B------:R-:W-:-:S13]  /*5af0*/  ISETP.NE.AND P0, PT, R16, 0x3, PT ;  /* 0x000000031000780c */ /* 0x000fda0003f05270 */
[----:B------:R-:W-:Y:S05]  /*5b00*/  @!P0 BRA `(.L_x_122) ;  /* 0x0000000000048947 */ /* 0x000fea0003800000 */
[----:B------:R-:W-:Y:S01]  /*5b10*/  BPT.TRAP 0x1 ;  /* 0x000000040000795c */ /* 0x000fe20000300000 */
.L_x_122:
[----:B------:R-:W0:Y:S01]  /*5b20*/  S2R R3, SR_CgaCtaId ;  /* 0x0000000000037919 */ /* 0x000e220000008800 */
[----:B------:R-:W-:-:S04]  /*5b30*/  MOV R2, 0x400 ;  /* 0x0000040000027802 */ /* 0x000fc80000000f00 */
[----:B0-----:R-:W-:Y:S02]  /*5b40*/  LEA R3, R3, R2, 0x18 ;  /* 0x0000000203037211 */ /* 0x001fe400078ec0ff */
[----:B------:R-:W-:-:S03]  /*5b50*/  SHF.L.U32 R2, R0, 0x1f, RZ ;  /* 0x0000001f00027819 */ /* 0x000fc600000006ff */
[----:B------:R-:W-:-:S04]  /*5b60*/  VIADD R3, R3, 0x70 ;  /* 0x0000007003037836 */ /* 0x000fc80000000000 */
[C---:B------:R-:W-:Y:S02]  /*5b70*/  IMAD R7, R8.reuse, 0x8, R3 ;  /* 0x0000000808077824 */ /* 0x040fe400078e0203 */
[----:B------:R-:W-:Y:S02]  /*5b80*/  VIADD R8, R8, 0x1 ;  /* 0x0000000108087836 */ /* 0x000fe40000000000 */
[----:B------:R-:W0:Y:S03]  /*5b90*/  SYNCS.PHASECHK.TRANS64.TRYWAIT P0, [R7+URZ], R2 ;  /* 0x00000002070075a7 */ /* 0x000e26000800017f */
[----:B------:R-:W-:-:S04]  /*5ba0*/  ISETP.NE.AND P1, PT, R8, 0xe, PT ;  /* 0x0000000e0800780c */ /* 0x000fc80003f25270 */
[----:B------:R-:W-:Y:S02]  /*5bb0*/  SEL R5, RZ, 0x1, P1 ;  /* 0x00000001ff057807 */ /* 0x000fe40000800000 */
[----:B------:R-:W-:Y:S02]  /*5bc0*/  SEL R8, R8, RZ, P1 ;  /* 0x000000ff08087207 */ /* 0x000fe40000800000 */
[----:B------:R-:W-:-:S03]  /*5bd0*/  LOP3.LUT R5, R0, R5, RZ, 0x3c, !PT ;  /* 0x0000000500057212 */ /* 0x000fc600078e3cff */
[----:B------:R-:W-:Y:S01]  /*5be0*/  IMAD R9, R8, 0x8, R3 ;  /* 0x0000000808097824 */ /* 0x000fe200078e0203 */
[----:B------:R-:W-:Y:S01]  /*5bf0*/  SHF.L.U32 R4, R5, 0x1f, RZ ;  /* 0x0000001f05047819 */ /* 0x000fe200000006ff */
[----:B0-----:R-:W-:Y:S06]  /*5c00*/  @!P0 BRA `(.L_x_123) ;  /* 0x0000000800708947 */ /* 0x001fec0003800000 */
.L_x_146:
[----:B------:R-:W1:Y:S01]  /*5c10*/  SYNCS.PHASECHK.TRANS64.TRYWAIT P0, [R9+URZ], R4 ;  /* 0x00000004090075a7 */ /* 0x000e62000800017f */
[----:B------:R-:W-:-:S05]  /*5c20*/  VIADD R0, R8, 0x1 ;  /* 0x0000000108007836 */ /* 0x000fca0000000000 */
[----:B------:R-:W-:-:S04]  /*5c30*/  ISETP.NE.AND P1, PT, R0, 0xe, PT ;  /* 0x0000000e0000780c */ /* 0x000fc80003f25270 */
[----:B0-----:R-:W-:Y:S02]  /*5c40*/  SEL R2, RZ, 0x1, P1 ;  /* 0x00000001ff027807 */ /* 0x001fe40000800000 */
[----:B------:R-:W-:Y:S02]  /*5c50*/  SEL R0, R0, RZ, P1 ;  /* 0x000000ff00007207 */ /* 0x000fe40000800000 */
[----:B------:R-:W-:-:S03]  /*5c60*/  LOP3.LUT R7, R5, R2, RZ, 0x3c, !PT ;  /* 0x0000000205077212 */ /* 0x000fc600078e3cff */
[----:B------:R-:W-:Y:S01]  /*5c70*/  IMAD R6, R0, 0x8, R3 ;  /* 0x0000000800067824 */ /* 0x000fe200078e0203 */
[----:B------:R-:W-:Y:S01]  /*5c80*/  SHF.L.U32 R5, R7, 0x1f, RZ ;  /* 0x0000001f07057819 */ /* 0x000fe200000006ff */
[----:B-1----:R-:W-:Y:S06]  /*5c90*/  @!P0 BRA `(.L_x_124) ;  /* 0x0000000800608947 */ /* 0x002fec0003800000 */
.L_x_147:
[----:B------:R-:W1:Y:S01]  /*5ca0*/  SYNCS.PHASECHK.TRANS64.TRYWAIT P0, [R6+URZ], R5 ;  /* 0x00000005060075a7 */ /* 0x000e62000800017f */
[----:B------:R-:W-:-:S05]  /*5cb0*/  VIADD R0, R0, 0x1 ;  /* 0x0000000100007836 */ /* 0x000fca0000000000 */
[----:B------:R-:W-:-:S04]  /*5cc0*/  ISETP.NE.AND P1, PT, R0, 0xe, PT ;  /* 0x0000000e0000780c */ /* 0x000fc80003f25270 */
[----:B------:R-:W-:Y:S02]  /*5cd0*/  SEL R2, RZ, 0x1, P1 ;  /* 0x00000001ff027807 */ /* 0x000fe40000800000 */
[----:B------:R-:W-:Y:S02]  /*5ce0*/  SEL R0, R0, RZ, P1 ;  /* 0x000000ff00007207 */ /* 0x000fe40000800000 */
[----:B------:R-:W-:-:S03]  /*5cf0*/  LOP3.LUT R7, R7, R2, RZ, 0x3c, !PT ;  /* 0x0000000207077212 */ /* 0x000fc600078e3cff */
[----:B0-----:R-:W-:Y:S01]  /*5d00*/  IMAD R9, R0, 0x8, R3 ;  /* 0x0000000800097824 */ /* 0x001fe200078e0203 */
[----:B------:R-:W-:Y:S01]  /*5d10*/  SHF.L.U32 R4, R7, 0x1f, RZ ;  /* 0x0000001f07047819 */ /* 0x000fe200000006ff */
[----:B-1----:R-:W-:Y:S06]  /*5d20*/  @!P0 BRA `(.L_x_125) ;  /* 0x0000000800508947 */ /* 0x002fec0003800000 */
.L_x_148:
        /* <DEDUP_REMOVED lines=9> */
.L_x_149:
        /* <DEDUP_REMOVED lines=9> */
.L_x_150:
        /* <DEDUP_REMOVED lines=9> */
.L_x_151:
        /* <DEDUP_REMOVED lines=9> */
.L_x_152:
        /* <DEDUP_REMOVED lines=9> */
.L_x_153:
        /* <DEDUP_REMOVED lines=9> */
.L_x_154:
        /* <DEDUP_REMOVED lines=9> */
.L_x_155:
        /* <DEDUP_REMOVED lines=9> */
.L_x_156:
        /* <DEDUP_REMOVED lines=9> */
.L_x_157:
[----:B------:R-:W1:Y:S01]  /*6240*/  SYNCS.PHASECHK.TRANS64.TRYWAIT P0, [R6+URZ], R5 ;  /* 0x00000005060075a7 */ /* 0x000e62000800017f */
[----:B------:R-:W-:-:S05]  /*6250*/  VIADD R0, R0, 0x1 ;  /* 0x0000000100007836 */ /* 0x000fca0000000000 */
[----:B------:R-:W-:-:S04]  /*6260*/  ISETP.NE.AND P1, PT, R0, 0xe, PT ;  /* 0x0000000e0000780c */ /* 0x000fc80003f25270 */
[----:B------:R-:W-:Y:S02]  /*6270*/  SEL R2, RZ, 0x1, P1 ;  /* 0x00000001ff027807 */ /* 0x000fe40000800000 */
[----:B------:R-:W-:Y:S02]  /*6280*/  SEL R0, R0, RZ, P1 ;  /* 0x000000ff00007207 */ /* 0x000fe40000800000 */
[----:B------:R-:W-:Y:S01]  /*6290*/  LOP3.LUT R2, R7, R2, RZ, 0x3c, !PT ;  /* 0x0000000207027212 */ /* 0x000fe200078e3cff */
[----:B-1----:R-:W-:Y:S06]  /*62a0*/  @!P0 BRA `(.L_x_135) ;  /* 0x0000000400b88947 */ /* 0x002fec0003800000 */
.L_x_158:
[----:B------:R-:W-:Y:S01]  /*62b0*/  IMAD R3, R0, 0x8, R3 ;  /* 0x0000000800037824 */ /* 0x000fe200078e0203 */
[----:B------:R-:W-:-:S07]  /*62c0*/  SHF.L.U32 R0, R2, 0x1f, RZ ;  /* 0x0000001f02007819 */ /* 0x000fce00000006ff */
.L_x_136:
[----:B--2---:R2:W4:Y:S02]  /*62d0*/  SYNCS.PHASECHK.TRANS64.TRYWAIT P0, [R3+URZ], R0 ;  /* 0x00000000030075a7 */ /* 0x004524000800017f */
[----:B----4-:R-:W-:Y:S05]  /*62e0*/  @!P0 NANOSLEEP.SYNCS 0x989680 ;  /* 0x009896800000895d */ /* 0x010fea0003900000 */
[----:B------:R-:W4:Y:S02]  /*62f0*/  @!P0 SYNCS.PHASECHK.TRANS64 P0, [R3+URZ], R0 ;  /* 0x00000000030085a7 */ /* 0x000f24000800007f */
[----:B----4-:R-:W-:Y:S05]  /*6300*/  @!P0 BRA `(.L_x_136) ;  /* 0xfffffffc00f08947 */ /* 0x010fea000383ffff */
.L_x_121:
[----:B------:R-:W-:Y:S05]  /*6310*/  BSYNC B0 ;  /* 0x0000000000007941 */ /* 0x000fea0003800000 */
.L_x_120:
[----:B------:R-:W-:Y:S05]  /*6320*/  EXIT ;  /* 0x000000000000794d */ /* 0x000fea0003800000 */
.L_x_20:
[----:B-1----:R1:W2:Y:S02]  /*6330*/  SYNCS.PHASECHK.TRANS64.TRYWAIT P0, [R64+URZ], R3 ;  /* 0x00000003400075a7 */ /* 0x0022a4000800017f */
[----:B--2---:R-:W-:Y:S05]  /*6340*/  @!P0 NANOSLEEP.SYNCS 0x989680 ;  /* 0x009896800000895d */ /* 0x004fea0003900000 */
[----:B------:R-:W2:Y:S02]  /*6350*/  @!P0 SYNCS.PHASECHK.TRANS64 P0, [R64+URZ], R3 ;  /* 0x00000003400085a7 */ /* 0x000ea4000800007f */
[----:B--2---:R-:W-:Y:S05]  /*6360*/  @!P0 BRA `(.L_x_20) ;  /* 0xfffffffc00f08947 */ /* 0x004fea000383ffff */
[----:B------:R-:W-:Y:S05]  /*6370*/  BRA `(.L_x_137) ;  /* 0xffffffb4003c7947 */ /* 0x000fea000383ffff */
.L_x_25:
[----:B--2---:R2:W3:Y:S02]  /*6380*/  SYNCS.PHASECHK.TRANS64.TRYWAIT P1, [R3+URZ], R0 ;  /* 0x00000000030075a7 */ /* 0x0044e4000802017f */
[----:B---3--:R-:W-:Y:S05]  /*6390*/  @!P1 NANOSLEEP.SYNCS 0x989680 ;  /* 0x009896800000995d */ /* 0x008fea0003900000 */
[----:B------:R-:W3:Y:S02]  /*63a0*/  @!P1 SYNCS.PHASECHK.TRANS64 P1, [R3+URZ], R0 ;  /* 0x00000000030095a7 */ /* 0x000ee4000802007f */
[----:B---3--:R-:W-:Y:S05]  /*63b0*/  @!P1 BRA `(.L_x_25) ;  /* 0xfffffffc00f09947 */ /* 0x008fea000383ffff */
[----:B------:R-:W-:Y:S05]  /*63c0*/  BRA `(.L_x_24) ;  /* 0xffffffb400a07947 */ /* 0x000fea000383ffff */
.L_x_30:
[----:B--2---:R-:W-:-:S04]  /*63d0*/  IMAD.U32 R5, RZ, RZ, UR4 ;  /* 0x00000004ff057e24 */ /* 0x004fc8000f8e00ff */
[----:B------:R2:W3:Y:S03]  /*63e0*/  SYNCS.PHASECHK.TRANS64.TRYWAIT P1, [R5+URZ], R4 ;  /* 0x00000004050075a7 */ /* 0x0004e6000802017f */
[----:B---3--:R-:W-:Y:S05]  /*63f0*/  @!P1 NANOSLEEP.SYNCS 0x989680 ;  /* 0x009896800000995d */ /* 0x008fea0003900000 */
[----:B------:R-:W3:Y:S02]  /*6400*/  @!P1 SYNCS.PHASECHK.TRANS64 P1, [R5+URZ], R4 ;  /* 0x00000004050095a7 */ /* 0x000ee4000802007f */
[----:B---3--:R-:W-:Y:S05]  /*6410*/  @!P1 BRA `(.L_x_30) ;  /* 0xfffffffc00ec9947 */ /* 0x008fea000383ffff */
[----:B------:R-:W-:Y:S05]  /*6420*/  BRA `(.L_x_29) ;  /* 0xffffffb800587947 */ /* 0x000fea000383ffff */
.L_x_38:
[----:B-1----:R1:W2:Y:S02]  /*6430*/  SYNCS.PHASECHK.TRANS64.TRYWAIT P0, [R64+URZ+0x10], R3 ;  /* 0x00001003400075a7 */ /* 0x0022a4000800017f */
[----:B--2---:R-:W-:Y:S05]  /*6440*/  @!P0 NANOSLEEP.SYNCS 0x989680 ;  /* 0x009896800000895d */ /* 0x004fea0003900000 */
[----:B------:R-:W2:Y:S02]  /*6450*/  @!P0 SYNCS.PHASECHK.TRANS64 P0, [R64+URZ+0x10], R3 ;  /* 0x00001003400085a7 */ /* 0x000ea4000800007f */
[----:B--2---:R-:W-:Y:S05]  /*6460*/  @!P0 BRA `(.L_x_38) ;  /* 0xfffffffc00f08947 */ /* 0x004fea000383ffff */
[----:B------:R-:W-:Y:S05]  /*6470*/  BRA `(.L_x_138) ;  /* 0xffffffbc00b07947 */ /* 0x000fea000383ffff */
.L_x_107:
[----:B------:R-:W-:Y:S01]  /*6480*/  BSSY B1, `(.L_x_139) ;  /* 0x0000006000017945 */ /* 0x000fe20003800000 */
[----:B------:R-:W-:-:S07]  /*6490*/  IMAD.MOV.U32 R15, RZ, RZ, -0x1 ;  /* 0xffffffffff0f7424 */ /* 0x000fce00078e00ff */
[----:B---3-5:R-:W-:Y:S05]  /*64a0*/  WARPSYNC.COLLECTIVE R15, `(.L_x_140) ;  /* 0x000000000f0c7348 */ /* 0x028fea0003c00000 */
[----:B------:R-:W-:Y:S02]  /*64b0*/  ELECT P6, UR62, PT ;  /* 0x00000000003e782f */ /* 0x000fe400038c0000 */
[----:B------:R-:W-:Y:S01]  /*64c0*/  MOV R14, UR62 ;  /* 0x0000003e000e7c02 */ /* 0x000fe20008000f00 */
[----:B---3-5:R-:W-:Y:S10]  /*64d0*/  ENDCOLLECTIVE ;  /* 0x000000000000791b */ /* 0x028ff40003800000 */
.L_x_140:
[----:B------:R-:W-:Y:S05]  /*64e0*/  BSYNC B1 ;  /* 0x0000000000017941 */ /* 0x000fea0003800000 */
.L_x_139:
[----:B------:R-:W-:Y:S05]  /*64f0*/  BRA `(.L_x_141) ;  /* 0xffffffe800847947 */ /* 0x000fea000383ffff */
.L_x_110:
[----:B-1----:R1:W2:Y:S02]  /*6500*/  SYNCS.PHASECHK.TRANS64.TRYWAIT P1, [R12+URZ+0x70], R5 ;  /* 0x000070050c0075a7 */ /* 0x0022a4000802017f */
[----:B--2---:R-:W-:Y:S05]  /*6510*/  @!P1 NANOSLEEP.SYNCS 0x989680 ;  /* 0x009896800000995d */ /* 0x004fea0003900000 */
[----:B------:R-:W2:Y:S02]  /*6520*/  @!P1 SYNCS.PHASECHK.TRANS64 P1, [R12+URZ+0x70], R5 ;  /* 0x000070050c0095a7 */ /* 0x000ea4000802007f */
[----:B--2---:R-:W-:Y:S05]  /*6530*/  @!P1 BRA `(.L_x_110) ;  /* 0xfffffffc00f09947 */ /* 0x004fea000383ffff */
[----:B------:R-:W-:Y:S05]  /*6540*/  BRA `(.L_x_142) ;  /* 0xffffffe800c07947 */ /* 0x000fea000383ffff */
.L_x_119:
[----:B------:R-:W-:Y:S01]  /*6550*/  BSSY B0, `(.L_x_143) ;  /* 0x0000006000007945 */ /* 0x000fe20003800000 */
[----:B------:R-:W-:-:S07]  /*6560*/  IMAD.MOV.U32 R15, RZ, RZ, -0x1 ;  /* 0xffffffffff0f7424 */ /* 0x000fce00078e00ff */
[----:B---3-5:R-:W-:Y:S05]  /*6570*/  WARPSYNC.COLLECTIVE R15, `(.L_x_144) ;  /* 0x000000000f0c7348 */ /* 0x028fea0003c00000 */
[----:B------:R-:W-:Y:S02]  /*6580*/  ELECT P6, UR62, PT ;  /* 0x00000000003e782f */ /* 0x000fe400038c0000 */
[----:B------:R-:W-:Y:S01]  /*6590*/  MOV R14, UR62 ;  /* 0x0000003e000e7c02 */ /* 0x000fe20008000f00 */
[----:B---3-5:R-:W-:Y:S10]  /*65a0*/  ENDCOLLECTIVE ;  /* 0x000000000000791b */ /* 0x028ff40003800000 */
.L_x_144:
[----:B------:R-:W-:Y:S05]  /*65b0*/  BSYNC B0 ;  /* 0x0000000000007941 */ /* 0x000fea0003800000 */
.L_x_143:
[----:B------:R-:W-:Y:S05]  /*65c0*/  BRA `(.L_x_145) ;  /* 0xfffffff4003c7947 */ /* 0x000fea000383ffff */
.L_x_123:
[----:B0-----:R0:W1:Y:S02]  /*65d0*/  SYNCS.PHASECHK.TRANS64.TRYWAIT P0, [R7+URZ], R2 ;  /* 0x00000002070075a7 */ /* 0x001064000800017f */
[----:B-1----:R-:W-:Y:S05]  /*65e0*/  @!P0 NANOSLEEP.SYNCS 0x989680 ;  /* 0x009896800000895d */ /* 0x002fea0003900000 */
[----:B------:R-:W1:Y:S02]  /*65f0*/  @!P0 SYNCS.PHASECHK.TRANS64 P0, [R7+URZ], R2 ;  /* 0x00000002070085a7 */ /* 0x000e64000800007f */
[----:B-1----:R-:W-:Y:S05]  /*6600*/  @!P0 BRA `(.L_x_123) ;  /* 0xfffffffc00f08947 */ /* 0x002fea000383ffff */
[----:B------:R-:W-:Y:S05]  /*6610*/  BRA `(.L_x_146) ;  /* 0xfffffff4007c7947 */ /* 0x000fea000383ffff */
.L_x_124:
[----:B0-----:R0:W1:Y:S02]  /*6620*/  SYNCS.PHASECHK.TRANS64.TRYWAIT P0, [R9+URZ], R4 ;  /* 0x00000004090075a7 */ /* 0x001064000800017f */
[----:B-1----:R-:W-:Y:S05]  /*6630*/  @!P0 NANOSLEEP.SYNCS 0x989680 ;  /* 0x009896800000895d */ /* 0x002fea0003900000 */
[----:B------:R-:W1:Y:S02]  /*6640*/  @!P0 SYNCS.PHASECHK.TRANS64 P0, [R9+URZ], R4 ;  /* 0x00000004090085a7 */ /* 0x000e64000800007f */
[----:B-1----:R-:W-:Y:S05]  /*6650*/  @!P0 BRA `(.L_x_124) ;  /* 0xfffffffc00f08947 */ /* 0x002fea000383ffff */
[----:B------:R-:W-:Y:S05]  /*6660*/  BRA `(.L_x_147) ;  /* 0xfffffff4008c7947 */ /* 0x000fea000383ffff */
.L_x_125:
[----:B0-----:R0:W1:Y:S02]  /*6670*/  SYNCS.PHASECHK.TRANS64.TRYWAIT P0, [R6+URZ], R5 ;  /* 0x00000005060075a7 */ /* 0x001064000800017f */
[----:B-1----:R-:W-:Y:S05]  /*6680*/  @!P0 NANOSLEEP.SYNCS 0x989680 ;  /* 0x009896800000895d */ /* 0x002fea0003900000 */
[----:B------:R-:W1:Y:S02]  /*6690*/  @!P0 SYNCS.PHASECHK.TRANS64 P0, [R6+URZ], R5 ;  /* 0x00000005060085a7 */ /* 0x000e64000800007f */
[----:B-1----:R-:W-:Y:S05]  /*66a0*/  @!P0 BRA `(.L_x_125) ;  /* 0xfffffffc00f08947 */ /* 0x002fea000383ffff */
[----:B------:R-:W-:Y:S05]  /*66b0*/  BRA `(.L_x_148) ;  /* 0xfffffff4009c7947 */ /* 0x000fea000383ffff */
.L_x_126:
[----:B0-----:R0:W1:Y:S02]  /*66c0*/  SYNCS.PHASECHK.TRANS64.TRYWAIT P0, [R9+URZ], R4 ;  /* 0x00000004090075a7 */ /* 0x001064000800017f */
[----:B-1----:R-:W-:Y:S05]  /*66d0*/  @!P0 NANOSLEEP.SYNCS 0x989680 ;  /* 0x009896800000895d */ /* 0x002fea0003900000 */
[----:B------:R-:W1:Y:S02]  /*66e0*/  @!P0 SYNCS.PHASECHK.TRANS64 P0, [R9+URZ], R4 ;  /* 0x00000004090085a7 */ /* 0x000e64000800007f */
[----:B-1----:R-:W-:Y:S05]  /*66f0*/  @!P0 BRA `(.L_x_126) ;  /* 0xfffffffc00f08947 */ /* 0x002fea000383ffff */
[----:B------:R-:W-:Y:S05]  /*6700*/  BRA `(.L_x_149) ;  /* 0xfffffff400ac7947 */ /* 0x000fea000383ffff */
.L_x_127:
[----:B0-----:R0:W1:Y:S02]  /*6710*/  SYNCS.PHASECHK.TRANS64.TRYWAIT P0, [R6+URZ], R5 ;  /* 0x00000005060075a7 */ /* 0x001064000800017f */
[----:B-1----:R-:W-:Y:S05]  /*6720*/  @!P0 NANOSLEEP.SYNCS 0x989680 ;  /* 0x009896800000895d */ /* 0x002fea0003900000 */
[----:B------:R-:W1:Y:S02]  /*6730*/  @!P0 SYNCS.PHASECHK.TRANS64 P0, [R6+URZ], R5 ;  /* 0x00000005060085a7 */ /* 0x000e64000800007f */
[----:B-1----:R-:W-:Y:S05]  /*6740*/  @!P0 BRA `(.L_x_127) ;  /* 0xfffffffc00f08947 */ /* 0x002fea000383ffff */
[----:B------:R-:W-:Y:S05]  /*6750*/  BRA `(.L_x_150) ;  /* 0xfffffff400bc7947 */ /* 0x000fea000383ffff */
.L_x_128:
[----:B0-----:R0:W1:Y:S02]  /*6760*/  SYNCS.PHASECHK.TRANS64.TRYWAIT P0, [R9+URZ], R4 ;  /* 0x00000004090075a7 */ /* 0x001064000800017f */
[----:B-1----:R-:W-:Y:S05]  /*6770*/  @!P0 NANOSLEEP.SYNCS 0x989680 ;  /* 0x009896800000895d */ /* 0x002fea0003900000 */
[----:B------:R-:W1:Y:S02]  /*6780*/  @!P0 SYNCS.PHASECHK.TRANS64 P0, [R9+URZ], R4 ;  /* 0x00000004090085a7 */ /* 0x000e64000800007f */
[----:B-1----:R-:W-:Y:S05]  /*6790*/  @!P0 BRA `(.L_x_128) ;  /* 0xfffffffc00f08947 */ /* 0x002fea000383ffff */
[----:B------:R-:W-:Y:S05]  /*67a0*/  BRA `(.L_x_151) ;  /* 0xfffffff400cc7947 */ /* 0x000fea000383ffff */
.L_x_129:
[----:B0-----:R0:W1:Y:S02]  /*67b0*/  SYNCS.PHASECHK.TRANS64.TRYWAIT P0, [R6+URZ], R5 ;  /* 0x00000005060075a7 */ /* 0x001064000800017f */
[----:B-1----:R-:W-:Y:S05]  /*67c0*/  @!P0 NANOSLEEP.SYNCS 0x989680 ;  /* 0x009896800000895d */ /* 0x002fea0003900000 */
[----:B------:R-:W1:Y:S02]  /*67d0*/  @!P0 SYNCS.PHASECHK.TRANS64 P0, [R6+URZ], R5 ;  /* 0x00000005060085a7 */ /* 0x000e64000800007f */
[----:B-1----:R-:W-:Y:S05]  /*67e0*/  @!P0 BRA `(.L_x_129) ;  /* 0xfffffffc00f08947 */ /* 0x002fea000383ffff */
[----:B------:R-:W-:Y:S05]  /*67f0*/  BRA `(.L_x_152) ;  /* 0xfffffff400dc7947 */ /* 0x000fea000383ffff */
.L_x_130:
[----:B0-----:R0:W1:Y:S02]  /*6800*/  SYNCS.PHASECHK.TRANS64.TRYWAIT P0, [R9+URZ], R4 ;  /* 0x00000004090075a7 */ /* 0x001064000800017f */
[----:B-1----:R-:W-:Y:S05]  /*6810*/  @!P0 NANOSLEEP.SYNCS 0x989680 ;  /* 0x009896800000895d */ /* 0x002fea0003900000 */
[----:B------:R-:W1:Y:S02]  /*6820*/  @!P0 SYNCS.PHASECHK.TRANS64 P0, [R9+URZ], R4 ;  /* 0x00000004090085a7 */ /* 0x000e64000800007f */
[----:B-1----:R-:W-:Y:S05]  /*6830*/  @!P0 BRA `(.L_x_130) ;  /* 0xfffffffc00f08947 */ /* 0x002fea000383ffff */
[----:B------:R-:W-:Y:S05]  /*6840*/  BRA `(.L_x_153) ;  /* 0xfffffff400ec7947 */ /* 0x000fea000383ffff */
.L_x_131:
[----:B0-----:R0:W1:Y:S02]  /*6850*/  SYNCS.PHASECHK.TRANS64.TRYWAIT P0, [R6+URZ], R5 ;  /* 0x00000005060075a7 */ /* 0x001064000800017f */
[----:B-1----:R-:W-:Y:S05]  /*6860*/  @!P0 NANOSLEEP.SYNCS 0x989680 ;  /* 0x009896800000895d */ /* 0x002fea0003900000 */
[----:B------:R-:W1:Y:S02]  /*6870*/  @!P0 SYNCS.PHASECHK.TRANS64 P0, [R6+URZ], R5 ;  /* 0x00000005060085a7 */ /* 0x000e64000800007f */
[----:B-1----:R-:W-:Y:S05]  /*6880*/  @!P0 BRA `(.L_x_131) ;  /* 0xfffffffc00f08947 */ /* 0x002fea000383ffff */
[----:B------:R-:W-:Y:S05]  /*6890*/  BRA `(.L_x_154) ;  /* 0xfffffff400fc7947 */ /* 0x000fea000383ffff */
.L_x_132:
[----:B0-----:R0:W1:Y:S02]  /*68a0*/  SYNCS.PHASECHK.TRANS64.TRYWAIT P0, [R9+URZ], R4 ;  /* 0x00000004090075a7 */ /* 0x001064000800017f */
[----:B-1----:R-:W-:Y:S05]  /*68b0*/  @!P0 NANOSLEEP.SYNCS 0x989680 ;  /* 0x009896800000895d */ /* 0x002fea0003900000 */
[----:B------:R-:W1:Y:S02]  /*68c0*/  @!P0 SYNCS.PHASECHK.TRANS64 P0, [R9+URZ], R4 ;  /* 0x00000004090085a7 */ /* 0x000e64000800007f */
[----:B-1----:R-:W-:Y:S05]  /*68d0*/  @!P0 BRA `(.L_x_132) ;  /* 0xfffffffc00f08947 */ /* 0x002fea000383ffff */
[----:B------:R-:W-:Y:S05]  /*68e0*/  BRA `(.L_x_155) ;  /* 0xfffffff8000c7947 */ /* 0x000fea000383ffff */
.L_x_133:
[----:B0-----:R0:W1:Y:S02]  /*68f0*/  SYNCS.PHASECHK.TRANS64.TRYWAIT P0, [R6+URZ], R5 ;  /* 0x00000005060075a7 */ /* 0x001064000800017f */
[----:B-1----:R-:W-:Y:S05]  /*6900*/  @!P0 NANOSLEEP.SYNCS 0x989680 ;  /* 0x009896800000895d */ /* 0x002fea0003900000 */
[----:B------:R-:W1:Y:S02]  /*6910*/  @!P0 SYNCS.PHASECHK.TRANS64 P0, [R6+URZ], R5 ;  /* 0x00000005060085a7 */ /* 0x000e64000800007f */
[----:B-1----:R-:W-:Y:S05]  /*6920*/  @!P0 BRA `(.L_x_133) ;  /* 0xfffffffc00f08947 */ /* 0x002fea000383ffff */
[----:B------:R-:W-:Y:S05]  /*6930*/  BRA `(.L_x_156) ;  /* 0xfffffff8001c7947 */ /* 0x000fea000383ffff */
.L_x_134:
[----:B0-----:R0:W1:Y:S02]  /*6940*/  SYNCS.PHASECHK.TRANS64.TRYWAIT P0, [R9+URZ], R4 ;  /* 0x00000004090075a7 */ /* 0x001064000800017f */
[----:B-1----:R-:W-:Y:S05]  /*6950*/  @!P0 NANOSLEEP.SYNCS 0x989680 ;  /* 0x009896800000895d */ /* 0x002fea0003900000 */
[----:B------:R-:W1:Y:S02]  /*6960*/  @!P0 SYNCS.PHASECHK.TRANS64 P0, [R9+URZ], R4 ;  /* 0x00000004090085a7 */ /* 0x000e64000800007f */
[----:B-1----:R-:W-:Y:S05]  /*6970*/  @!P0 BRA `(.L_x_134) ;  /* 0xfffffffc00f08947 */ /* 0x002fea000383ffff */
[----:B------:R-:W-:Y:S05]  /*6980*/  BRA `(.L_x_157) ;  /* 0xfffffff8002c7947 */ /* 0x000fea000383ffff */
.L_x_135:
[----:B-1----:R1:W2:Y:S02]  /*6990*/  SYNCS.PHASECHK.TRANS64.TRYWAIT P0, [R6+URZ], R5 ;  /* 0x00000005060075a7 */ /* 0x0022a4000800017f */
[----:B--2---:R-:W-:Y:S05]  /*69a0*/  @!P0 NANOSLEEP.SYNCS 0x989680 ;  /* 0x009896800000895d */ /* 0x004fea0003900000 */
[----:B------:R-:W2:Y:S02]  /*69b0*/  @!P0 SYNCS.PHASECHK.TRANS64 P0, [R6+URZ], R5 ;  /* 0x00000005060085a7 */ /* 0x000ea4000800007f */
[----:B--2---:R-:W-:Y:S05]  /*69c0*/  @!P0 BRA `(.L_x_135) ;  /* 0xfffffffc00f08947 */ /* 0x004fea000383ffff */
[----:B------:R-:W-:Y:S05]  /*69d0*/  BRA `(.L_x_158) ;  /* 0xfffffff800347947 */ /* 0x000fea000383ffff */
.L_x_159:
[----:B------:R-:W-:-:S00]  /*69e0*/  BRA `(.L_x_159) ;  /* 0xfffffffc00fc7947 */ /* 0x000fc0000383ffff */
[----:B------:R-:W-:-:S00]  /*69f0*/  NOP ;  /* 0x0000000000007918 */ /* 0x000fc00000000000 */
        /* <DEDUP_REMOVED lines=8> */
.L_x_160:


//--------------------- .nv.global.init           --------------------------
	.section	.nv.global.init,"aw",@progbits
.nv.global.init:
	.type		$str$22,@object
	.size		$str$22,($str$23 - $str$22)
$str$22:
        /*0000*/ 	.byte	0x6b, 0x5f, 0x74, 0x69, 0x6c, 0x65, 0x5f, 0x63, 0x6f, 0x75, 0x6e, 0x74, 0x20, 0x3e, 0x3d, 0x20
        /*0010*/ 	.byte	0x31, 0x00
	.type		$str$23,@object
	.size		$str$23,(__unnamed_1 - $str$23)
$str$23:
        /*0012*/ 	.byte	0x2f, 0x74, 0x6d, 0x70, 0x2f, 0x63, 0x75, 0x74, 0x6c, 0x61, 0x73, 0x73, 0x5f, 0x73, 0x77, 0x65
        /*0022*/ 	.byte	0x65, 0x70, 0x5f, 0x73, 0x72, 0x63, 0x2f, 0x69, 0x6e, 0x63, 0x6c, 0x75, 0x64, 0x65, 0x2f, 0x63
        /*0032*/ 	.byte	0x75, 0x74, 0x6c, 0x61, 0x73, 0x73, 0x2f, 0x67, 0x65, 0x6d, 0x6d, 0x2f, 0x63, 0x6f, 0x6c, 0x6c
        /*0042*/ 	.byte	0x65, 0x63, 0x74, 0x69, 0x76, 0x65, 0x2f, 0x73, 0x6d, 0x39, 0x30, 0x5f, 0x6d, 0x6d, 0x61, 0x5f
        /*0052*/ 	.byte	0x74, 0x6d, 0x61, 0x5f, 0x67, 0x6d, 0x6d, 0x61, 0x5f, 0x73, 0x73, 0x5f, 0x77, 0x61, 0x72, 0x70
        /*0062*/ 	.byte	0x73, 0x70, 0x65, 0x63, 0x69, 0x61, 0x6c, 0x69, 0x7a, 0x65, 0x64, 0x2e, 0x68, 0x70, 0x70, 0x00
	.type		__unnamed_1,@object
	.size		__unnamed_1,(.L_0 - __unnamed_1)
__unnamed_1:
        /*0072*/ 	.byte	0x76, 0x6f, 0x69, 0x64, 0x20, 0x63, 0x75, 0x74, 0x6c, 0x61, 0x73, 0x73, 0x3a, 0x3a, 0x67, 0x65
        /* <DEDUP_REMOVED lines=180> */
        /*0bc2*/ 	.byte	0x64, 0x65, 0x6e, 0x74, 0x69, 0x74, 0x79, 0x5d, 0x00
.L_0:


//--------------------- .nv.shared._ZN7cutlass13device_kernelINS_4gemm6kernel13GemmUniversalIN4cute5tupleIJiiiiEEENS1_10collective13CollectiveMmaINS1_34MainloopSm90TmaGmmaWarpSpecializedILi14ENS5_IJNS4_1CILi1EEENSA_ILi2EEESB_EEENS1_32KernelTmaWarpSpecializedPingpongEEENS5_IJNSA_ILi64EEESG_SG_EEENS_10bfloat16_tENS5_IJlSB_lEEESI_SJ_NS4_8TiledMMAINS4_8MMA_AtomIJNS4_4SM904GMMA27MMA_64x64x16_F32BF16BF16_SSILNSN_5MajorE0ELSP_0ELNSN_7ScaleInE1ELSQ_1EEEEEENS4_6LayoutINS5_IJSB_SB_SB_EEENS5_IJNSA_ILi0EEESV_SV_EEEEENS5_IJNS4_10UnderscoreESY_SY_EEEEENS4_23SM90_TMA_LOAD_MULTICASTENS4_14ComposedLayoutINS4_7SwizzleILi3ELi4ELi3EEENS4_18smem_ptr_flag_bitsILi16EEENST_INS5_IJNSA_ILi8EEESG_EEENS5_IJSG_SB_EEEEEEEvNS4_8identityENS4_13SM90_TMA_LOADES1B_vS1C_EENS_8epilogue10collective6detail29Sm90TmaWarpSpecializedAdapterINS1G_15DefaultEpilogueISI_SJ_SJ_NS1F_6thread17LinearCombinationISI_Li1EffLNS1K_9ScaleType4KindE0ELNS_15FloatRoundStyleE2ESI_EENS1_15EpilogueDefaultEEEEEvvEEEEvNT_6ParamsE --------------------------
	.section	.nv.shared._ZN7cutlass13device_kernelINS_4gemm6kernel13GemmUniversalIN4cute5tupleIJiiiiEEENS1_10collective13CollectiveMmaINS1_34MainloopSm90TmaGmmaWarpSpecializedILi14ENS5_IJNS4_1CILi1EEENSA_ILi2EEESB_EEENS1_32KernelTmaWarpSpecializedPingpongEEENS5_IJNSA_ILi64EEESG_SG_EEENS_10bfloat16_tENS5_IJlSB_lEEESI_SJ_NS4_8TiledMMAINS4_8MMA_AtomIJNS4_4SM904GMMA27MMA_64x64x16_F32BF16BF16_SSILNSN_5MajorE0ELSP_0ELNSN_7ScaleInE1ELSQ_1EEEEEENS4_6LayoutINS5_IJSB_SB_SB_EEENS5_IJNSA_ILi0EEESV_SV_EEEEENS5_IJNS4_10UnderscoreESY_SY_EEEEENS4_23SM90_TMA_LOAD_MULTICASTENS4_14ComposedLayoutINS4_7SwizzleILi3ELi4ELi3EEENS4_18smem_ptr_flag_bitsILi16EEENST_INS5_IJNSA_ILi8EEESG_EEENS5_IJSG_SB_EEEEEEEvNS4_8identityENS4_13SM90_TMA_LOADES1B_vS1C_EENS_8epilogue10collective6detail29Sm90TmaWarpSpecializedAdapterINS1G_15DefaultEpilogueISI_SJ_SJ_NS1F_6thread17LinearCombinationISI_Li1EffLNS1K_9ScaleType4KindE0ELNS_15FloatRoundStyleE2ESI_EENS1_15EpilogueDefaultEEEEEvvEEEEvNT_6ParamsE,"aw",@nobits
	.sectionflags	@""
	.align	16
	.zero		1024


//--------------------- .nv.shared.reserved.0     --------------------------
	.section	.nv.shared.reserved.0,"aw",@nobits
	.weak		__nv_reservedSMEM_offset_0_alias
	.size		__nv_reservedSMEM_offset_0_alias, 0, 0
	.other		__nv_reservedSMEM_offset_0_alias,@"STO_CUDA_RESERVED_SHARED STV_DEFAULT"
__nv_reservedSMEM_offset_0_alias:
	.zero		0


//--------------------- .nv.global                --------------------------
	.section	.nv.global,"aw",@nobits
.nv.global:
	.type		_ZN40_INTERNAL_06a6b495_4_k_cu_b7964ce1_296004cute1_E,@object
	.size		_ZN40_INTERNAL_06a6b495_4_k_cu_b7964ce1_296004cute1_E,(_ZN40_INTERNAL_06a6b495_4_k_cu_b7964ce1_296004cuda3std3__45__cpo6cbeginE - _ZN40_INTERNAL_06a6b495_4_k_cu_b7964ce1_296004cute1_E)
_ZN40_INTERNAL_06a6b495_4_k_cu_b7964ce1_296004cute1_E:
	.zero		1
	.type		_ZN40_INTERNAL_06a6b495_4_k_cu_b7964ce1_296004cuda3std3__45__cpo6cbeginE,@object
	.size		_ZN40_INTERNAL_06a6b495_4_k_cu_b7964ce1_296004cuda3std3__45__cpo6cbeginE,(_ZN40_INTERNAL_06a6b495_4_k_cu_b7964ce1_296004cuda3std3__48in_placeE - _ZN40_INTERNAL_06a6b495_4_k_cu_b7964ce1_296004cuda3std3__45__cpo6cbeginE)
_ZN40_INTERNAL_06a6b495_4_k_cu_b7964ce1_296004cuda3std3__45__cpo6cbeginE:
	.zero		1
	.type		_ZN40_INTERNAL_06a6b495_4_k_cu_b7964ce1_296004cuda3std3__48in_placeE,@object
	.size		_ZN40_INTERNAL_06a6b495_4_k_cu_b7964ce1_296004cuda3std3__48in_placeE,(_ZN40_INTERNAL_06a6b495_4_k_cu_b7964ce1_296004cuda3std6ranges3__45__cpo9iter_moveE - _ZN40_INTERNAL_06a6b495_4_k_cu_b7964ce1_296004cuda3std3__48in_placeE)
_ZN40_INTERNAL_06a6b495_4_k_cu_b7964ce1_296004cuda3std3__48in_placeE:
	.zero		1
	.type		_ZN40_INTERNAL_06a6b495_4_k_cu_b7964ce1_296004cuda3std6ranges3__45__cpo9iter_moveE,@object
	.size		_ZN40_INTERNAL_06a6b495_4_k_cu_b7964ce1_296004cuda3std6ranges3__45__cpo9iter_moveE,(_ZN40_INTERNAL_06a6b495_4_k_cu_b7964ce1_296004cuda3std3__45__cpo5beginE - _ZN40_INTERNAL_06a6b495_4_k_cu_b7964ce1_296004cuda3std6ranges3__45__cpo9iter_moveE)
_ZN40_INTERNAL_06a6b495_4_k_cu_b7964ce1_296004cuda3std6ranges3__45__cpo9iter_moveE:
	.zero		1
	.type		_ZN40_INTERNAL_06a6b495_4_k_cu_b7964ce1_296004cuda3std3__45__cpo5beginE,@object
	.size		_ZN40_INTERNAL_06a6b495_4_k_cu_b7964ce1_296004cuda3std3__45__cpo5beginE,(_ZN40_INTERNAL_06a6b495_4_k_cu_b7964ce1_296004cuda3std3__442_GLOBAL__N__06a6b495_4_k_cu_b7964ce1_296006ignoreE - _ZN40_INTERNAL_06a6b495_4_k_cu_b7964ce1_296004cuda3std3__45__cpo5beginE)
_ZN40_INTERNAL_06a6b495_4_k_cu_b7964ce1_296004cuda3std3__45__cpo5beginE:
	.zero		1
	.type		_ZN40_INTERNAL_06a6b495_4_k_cu_b7964ce1_296004cuda3std3__442_GLOBAL__N__06a6b495_4_k_cu_b7964ce1_296006ignoreE,@object
	.size		_ZN40_INTERNAL_06a6b495_4_k_cu_b7964ce1_296004cuda3std3__442_GLOBAL__N__06a6b495_4_k_cu_b7964ce1_296006ignoreE,(_ZN40_INTERNAL_06a6b495_4_k_cu_b7964ce1_296004cute7productE - _ZN40_INTERNAL_06a6b495_4_k_cu_b7964ce1_296004cuda3std3__442_GLOBAL__N__06a6b495_4_k_cu_b7964ce1_296006ignoreE)
_ZN40_INTERNAL_06a6b495_4_k_cu_b7964ce1_296004cuda3std3__442_GLOBAL__N__06a6b495_4_k_cu_b7964ce1_296006ignoreE:
	.zero		1
	.type		_ZN40_INTERNAL_06a6b495_4_k_cu_b7964ce1_296004cute7productE,@object
	.size		_ZN40_INTERNAL_06a6b495_4_k_cu_b7964ce1_296004cute7productE,(_ZN40_INTERNAL_06a6b495_4_k_cu_b7964ce1_296004cuda3std3__45__cpo3endE - _ZN40_INTERNAL_06a6b495_4_k_cu_b7964ce1_296004cute7productE)
_ZN40_INTERNAL_06a6b495_4_k_cu_b7964ce1_296004cute7productE:
	.zero		1
	.type		_ZN40_INTERNAL_06a6b495_4_k_cu_b7964ce1_296004cuda3std3__45__cpo3endE,@object
	.size		_ZN40_INTERNAL_06a6b495_4_k_cu_b7964ce1_296004cuda3std3__45__cpo3endE,(_ZN40_INTERNAL_06a6b495_4_k_cu_b7964ce1_296004cuda3std3__419piecewise_constructE - _ZN40_INTERNAL_06a6b495_4_k_cu_b7964ce1_296004cuda3std3__45__cpo3endE)
_ZN40_INTERNAL_06a6b495_4_k_cu_b7964ce1_296004cuda3std3__45__cpo3endE:
	.zero		1
	.type		_ZN40_INTERNAL_06a6b495_4_k_cu_b7964ce1_296004cuda3std3__419piecewise_constructE,@object
	.size		_ZN40_INTERNAL_06a6b495_4_k_cu_b7964ce1_296004cuda3std3__419piecewise_constructE,(_ZN40_INTERNAL_06a6b495_4_k_cu_b7964ce1_296004cuda3std3__45__cpo4cendE - _ZN40_INTERNAL_06a6b495_4_k_cu_b7964ce1_296004cuda3std3__419piecewise_constructE)
_ZN40_INTERNAL_06a6b495_4_k_cu_b7964ce1_296004cuda3std3__419piecewise_constructE:
	.zero		1
	.type		_ZN40_INTERNAL_06a6b495_4_k_cu_b7964ce1_296004cuda3std3__45__cpo4cendE,@object
	.size		_ZN40_INTERNAL_06a6b495_4_k_cu_b7964ce1_296004cuda3std3__45__cpo4cendE,(_ZN40_INTERNAL_06a6b495_4_k_cu_b7964ce1_296004cuda3std6ranges3__45__cpo4swapE - _ZN40_INTERNAL_06a6b495_4_k_cu_b7964ce1_296004cuda3std3__45__cpo4cendE)
_ZN40_INTERNAL_06a6b495_4_k_cu_b7964ce1_296004cuda3std3__45__cpo4cendE:
	.zero		1
	.type		_ZN40_INTERNAL_06a6b495_4_k_cu_b7964ce1_296004cuda3std6ranges3__45__cpo4swapE,@object
	.size		_ZN40_INTERNAL_06a6b495_4_k_cu_b7964ce1_296004cuda3std6ranges3__45__cpo4swapE,(.L_8 - _ZN40_INTERNAL_06a6b495_4_k_cu_b7964ce1_296004cuda3std6ranges3__45__cpo4swapE)
_ZN40_INTERNAL_06a6b495_4_k_cu_b7964ce1_296004cuda3std6ranges3__45__cpo4swapE:
	.zero		1
.L_8:


//--------------------- .nv.constant0._ZN7cutlass13device_kernelINS_4gemm6kernel13GemmUniversalIN4cute5tupleIJiiiiEEENS1_10collective13CollectiveMmaINS1_34MainloopSm90TmaGmmaWarpSpecializedILi14ENS5_IJNS4_1CILi1EEENSA_ILi2EEESB_EEENS1_32KernelTmaWarpSpecializedPingpongEEENS5_IJNSA_ILi64EEESG_SG_EEENS_10bfloat16_tENS5_IJlSB_lEEESI_SJ_NS4_8TiledMMAINS4_8MMA_AtomIJNS4_4SM904GMMA27MMA_64x64x16_F32BF16BF16_SSILNSN_5MajorE0ELSP_0ELNSN_7ScaleInE1ELSQ_1EEEEEENS4_6LayoutINS5_IJSB_SB_SB_EEENS5_IJNSA_ILi0EEESV_SV_EEEEENS5_IJNS4_10UnderscoreESY_SY_EEEEENS4_23SM90_TMA_LOAD_MULTICASTENS4_14ComposedLayoutINS4_7SwizzleILi3ELi4ELi3EEENS4_18smem_ptr_flag_bitsILi16EEENST_INS5_IJNSA_ILi8EEESG_EEENS5_IJSG_SB_EEEEEEEvNS4_8identityENS4_13SM90_TMA_LOADES1B_vS1C_EENS_8epilogue10collective6detail29Sm90TmaWarpSpecializedAdapterINS1G_15DefaultEpilogueISI_SJ_SJ_NS1F_6thread17LinearCombinationISI_Li1EffLNS1K_9ScaleType4KindE0ELNS_15FloatRoundStyleE2ESI_EENS1_15EpilogueDefaultEEEEEvvEEEEvNT_6ParamsE --------------------------
	.section	.nv.constant0._ZN7cutlass13device_kernelINS_4gemm6kernel13GemmUniversalIN4cute5tupleIJiiiiEEENS1_10collective13CollectiveMmaINS1_34MainloopSm90TmaGmmaWarpSpecializedILi14ENS5_IJNS4_1CILi1EEENSA_ILi2EEESB_EEENS1_32KernelTmaWarpSpecializedPingpongEEENS5_IJNSA_ILi64EEESG_SG_EEENS_10bfloat16_tENS5_IJlSB_lEEESI_SJ_NS4_8TiledMMAINS4_8MMA_AtomIJNS4_4SM904GMMA27MMA_64x64x16_F32BF16BF16_SSILNSN_5MajorE0ELSP_0ELNSN_7ScaleInE1ELSQ_1EEEEEENS4_6LayoutINS5_IJSB_SB_SB_EEENS5_IJNSA_ILi0EEESV_SV_EEEEENS5_IJNS4_10UnderscoreESY_SY_EEEEENS4_23SM90_TMA_LOAD_MULTICASTENS4_14ComposedLayoutINS4_7SwizzleILi3ELi4ELi3EEENS4_18smem_ptr_flag_bitsILi16EEENST_INS5_IJNSA_ILi8EEESG_EEENS5_IJSG_SB_EEEEEEEvNS4_8identityENS4_13SM90_TMA_LOADES1B_vS1C_EENS_8epilogue10collective6detail29Sm90TmaWarpSpecializedAdapterINS1G_15DefaultEpilogueISI_SJ_SJ_NS1F_6thread17LinearCombinationISI_Li1EffLNS1K_9ScaleType4KindE0ELNS_15FloatRoundStyleE2ESI_EENS1_15EpilogueDefaultEEEEEvvEEEEvNT_6ParamsE,"a",@progbits
	.sectionflags	@""
	.align	4
.nv.constant0._ZN7cutlass13device_kernelINS_4gemm6kernel13GemmUniversalIN4cute5tupleIJiiiiEEENS1_10collective13CollectiveMmaINS1_34MainloopSm90TmaGmmaWarpSpecializedILi14ENS5_IJNS4_1CILi1EEENSA_ILi2EEESB_EEENS1_32KernelTmaWarpSpecializedPingpongEEENS5_IJNSA_ILi64EEESG_SG_EEENS_10bfloat16_tENS5_IJlSB_lEEESI_SJ_NS4_8TiledMMAINS4_8MMA_AtomIJNS4_4SM904GMMA27MMA_64x64x16_F32BF16BF16_SSILNSN_5MajorE0ELSP_0ELNSN_7ScaleInE1ELSQ_1EEEEEENS4_6LayoutINS5_IJSB_SB_SB_EEENS5_IJNSA_ILi0EEESV_SV_EEEEENS5_IJNS4_10UnderscoreESY_SY_EEEEENS4_23SM90_TMA_LOAD_MULTICASTENS4_14ComposedLayoutINS4_7SwizzleILi3ELi4ELi3EEENS4_18smem_ptr_flag_bitsILi16EEENST_INS5_IJNSA_ILi8EEESG_EEENS5_IJSG_SB_EEEEEEEvNS4_8identityENS4_13SM90_TMA_LOADES1B_vS1C_EENS_8epilogue10collective6detail29Sm90TmaWarpSpecializedAdapterINS1G_15DefaultEpilogueISI_SJ_SJ_NS1F_6thread17LinearCombinationISI_Li1EffLNS1K_9ScaleType4KindE0ELNS_15FloatRoundStyleE2ESI_EENS1_15EpilogueDefaultEEEEEvvEEEEvNT_6ParamsE:
	.zero		1664


//--------------------- SYMBOLS --------------------------

	.type		.nv.reservedSmem.offset0,@object
	.size		.nv.reservedSmem.offset0,0x4
	.type		__assertfail,@function
